	.headerflags	@"EF_CUDA_TEXMODE_UNIFIED EF_CUDA_64BIT_ADDRESS EF_CUDA_ACCELERATORS EF_CUDA_SM90 EF_CUDA_VIRTUAL_SM(EF_CUDA_SM90)"
	.elftype	@"ET_EXEC"


//--------------------- .nv.info                  --------------------------
	.section	.nv.info,"",@"SHT_CUDA_INFO"
	.align	4


	//----- nvinfo : EIATTR_REGCOUNT
	.align		4
        /*0000*/ 	.byte	0x04, 0x2f
        /*0002*/ 	.short	(.L_1 - .L_0)
	.align		4
.L_0:
        /*0004*/ 	.word	index@(triton_poi_fused_max_pool2d_with_indices_3)
        /*0008*/ 	.word	0x00000056


	//----- nvinfo : EIATTR_MIN_STACK_SIZE
	.align		4
.L_1:
        /*000c*/ 	.byte	0x04, 0x12
        /*000e*/ 	.short	(.L_3 - .L_2)
	.align		4
.L_2:
        /*0010*/ 	.word	index@(triton_poi_fused_max_pool2d_with_indices_3)
        /*0014*/ 	.word	0x00000000


	//----- nvinfo : EIATTR_FRAME_SIZE
	.align		4
.L_3:
        /*0018*/ 	.byte	0x04, 0x11
        /*001a*/ 	.short	(.L_5 - .L_4)
	.align		4
.L_4:
        /*001c*/ 	.word	index@(triton_poi_fused_max_pool2d_with_indices_3)
        /*0020*/ 	.word	0x00000000


	//----- nvinfo : EIATTR_MIN_STACK_SIZE
	.align		4
.L_5:
        /*0024*/ 	.byte	0x04, 0x12
        /*0026*/ 	.short	(.L_7 - .L_6)
	.align		4
.L_6:
        /*0028*/ 	.word	index@(triton_poi_fused_max_pool2d_with_indices_3)
        /*002c*/ 	.word	0x00000000
.L_7:


//--------------------- .nv.info.triton_poi_fused_max_pool2d_with_indices_3 --------------------------
	.section	.nv.info.triton_poi_fused_max_pool2d_with_indices_3,"",@"SHT_CUDA_INFO"
	.sectionflags	@""
	.align	4


	//----- nvinfo : EIATTR_CUDA_API_VERSION
	.align		4
        /*0000*/ 	.byte	0x04, 0x37
        /*0002*/ 	.short	(.L_9 - .L_8)
.L_8:
        /*0004*/ 	.word	0x0000007c


	//----- nvinfo : EIATTR_KPARAM_INFO
	.align		4
.L_9:
        /*0008*/ 	.byte	0x04, 0x17
        /*000a*/ 	.short	(.L_11 - .L_10)
.L_10:
        /*000c*/ 	.word	0x00000000
        /*0010*/ 	.short	0x0003
        /*0012*/ 	.short	0x0018
        /*0014*/ 	.byte	0x00, 0xf0, 0x11, 0x00


	//----- nvinfo : EIATTR_KPARAM_INFO
	.align		4
.L_11:
        /*0018*/ 	.byte	0x04, 0x17
        /*001a*/ 	.short	(.L_13 - .L_12)
.L_12:
        /*001c*/ 	.word	0x00000000
        /*0020*/ 	.short	0x0002
        /*0022*/ 	.short	0x0010
        /*0024*/ 	.byte	0x00, 0xf4, 0x21, 0x00


	//----- nvinfo : EIATTR_KPARAM_INFO
	.align		4
.L_13:
        /*0028*/ 	.byte	0x04, 0x17
        /*002a*/ 	.short	(.L_15 - .L_14)
.L_14:
        /*002c*/ 	.word	0x00000000
        /*0030*/ 	.short	0x0001
        /*0032*/ 	.short	0x0008
        /*0034*/ 	.byte	0x00, 0xf4, 0x21, 0x00


	//----- nvinfo : EIATTR_KPARAM_INFO
	.align		4
.L_15:
        /*0038*/ 	.byte	0x04, 0x17
        /*003a*/ 	.short	(.L_17 - .L_16)
.L_16:
        /*003c*/ 	.word	0x00000000
        /*0040*/ 	.short	0x0000
        /*0042*/ 	.short	0x0000
        /*0044*/ 	.byte	0x00, 0xf4, 0x21, 0x00


	//----- nvinfo : EIATTR_SPARSE_MMA_MASK
	.align		4
.L_17:
        /*0048*/ 	.byte	0x03, 0x50
        /*004a*/ 	.short	0x0000


	//----- nvinfo : EIATTR_MAXREG_COUNT
	.align		4
        /*004c*/ 	.byte	0x03, 0x1b
        /*004e*/ 	.short	0x00ff


	//----- nvinfo : EIATTR_EXIT_INSTR_OFFSETS
	.align		4
        /*0050*/ 	.byte	0x04, 0x1c
        /*0052*/ 	.short	(.L_19 - .L_18)


	//   ....[0]....
.L_18:
        /*0054*/ 	.word	0x00003040


	//----- nvinfo : EIATTR_REQNTID
	.align		4
.L_19:
        /*0058*/ 	.byte	0x04, 0x10
        /*005a*/ 	.short	(.L_21 - .L_20)
.L_20:
        /*005c*/ 	.word	0x00000080
        /*0060*/ 	.word	0x00000001
        /*0064*/ 	.word	0x00000001


	//----- nvinfo : EIATTR_CBANK_PARAM_SIZE
	.align		4
.L_21:
        /*0068*/ 	.byte	0x03, 0x19
        /*006a*/ 	.short	0x001c


	//----- nvinfo : EIATTR_PARAM_CBANK
	.align		4
        /*006c*/ 	.byte	0x04, 0x0a
        /*006e*/ 	.short	(.L_23 - .L_22)
	.align		4
.L_22:
        /*0070*/ 	.word	index@(.nv.constant0.triton_poi_fused_max_pool2d_with_indices_3)
        /*0074*/ 	.short	0x0210
        /*0076*/ 	.short	0x001c


	//----- nvinfo : EIATTR_SW_WAR
	.align		4
.L_23:
        /*0078*/ 	.byte	0x04, 0x36
        /*007a*/ 	.short	(.L_25 - .L_24)
.L_24:
        /*007c*/ 	.word	0x00000008
.L_25:


//--------------------- .nv.callgraph             --------------------------
	.section	.nv.callgraph,"",@"SHT_CUDA_CALLGRAPH"
	.align	4
	.sectionentsize	8
	.align		4
        /*0000*/ 	.word	0x00000000
	.align		4
        /*0004*/ 	.word	0xffffffff
	.align		4
        /*0008*/ 	.word	0x00000000
	.align		4
        /*000c*/ 	.word	0xfffffffe
	.align		4
        /*0010*/ 	.word	0x00000000
	.align		4
        /*0014*/ 	.word	0xfffffffd
	.align		4
        /*0018*/ 	.word	0x00000000
	.align		4
        /*001c*/ 	.word	0xfffffffc


//--------------------- .text.triton_poi_fused_max_pool2d_with_indices_3 --------------------------
	.section	.text.triton_poi_fused_max_pool2d_with_indices_3,"ax",@progbits
	.sectionflags	@"SHF_BARRIERS=1"
	.align	128
        .global         triton_poi_fused_max_pool2d_with_indices_3
        .type           triton_poi_fused_max_pool2d_with_indices_3,@function
        .size           triton_poi_fused_max_pool2d_with_indices_3,(.L_x_1 - triton_poi_fused_max_pool2d_with_indices_3)
        .other          triton_poi_fused_max_pool2d_with_indices_3,@"STO_CUDA_ENTRY STV_DEFAULT"
triton_poi_fused_max_pool2d_with_indices_3:
.text.triton_poi_fused_max_pool2d_with_indices_3:
[----:B------:R-:W-:Y:S01]  /*0000*/  LDC R1, c[0x0][0x28] ;  /* 0x00000a00ff017b82 */ /* 0x000fe20000000800 */
[----:B------:R-:W1:Y:S07]  /*0010*/  S2R R3, SR_TID.X ;  /* 0x0000000000037919 */ /* 0x000e6e0000002100 */
[----:B------:R-:W2:Y:S01]  /*0020*/  LDC.64 R46, c[0x0][0x210] ;  /* 0x00008400ff2e7b82 */ /* 0x000ea20000000a00 */
[----:B------:R-:W-:Y:S01]  /*0030*/  ULDC.64 UR6, c[0x0][0x208] ;  /* 0x0000820000067ab9 */ /* 0x000fe20000000a00 */
[----:B------:R-:W3:Y:S06]  /*0040*/  S2R R0, SR_CTAID.X ;  /* 0x0000000000007919 */ /* 0x000eec0000002500 */
[----:B------:R-:W4:Y:S01]  /*0050*/  S2UR UR5, SR_CgaCtaId ;  /* 0x00000000000579c3 */ /* 0x000f220000008800 */
[----:B------:R-:W-:Y:S01]  /*0060*/  UMOV UR4, 0x400 ;  /* 0x0000040000047882 */ /* 0x000fe20000000000 */
[----:B------:R-:W-:Y:S01]  /*0070*/  ULDC.64 UR8, c[0x0][0x220] ;  /* 0x0000880000087ab9 */ /* 0x000fe20000000a00 */
[----:B-1----:R-:W-:-:S02]  /*0080*/  IMAD.SHL.U32 R31, R3, 0x8, RZ ;  /* 0x00000008031f7824 */ /* 0x002fc400078e00ff */
[----:B---3--:R-:W-:-:S03]  /*0090*/  IMAD.SHL.U32 R0, R0, 0x400, RZ ;  /* 0x0000040000007824 */ /* 0x008fc600078e00ff */
[----:B------:R-:W-:-:S04]  /*00a0*/  LOP3.LUT R31, R31, 0x3f8, RZ, 0xc0, !PT ;  /* 0x000003f81f1f7812 */ /* 0x000fc800078ec0ff */
[----:B------:R-:W-:-:S05]  /*00b0*/  LOP3.LUT R2, R0, R31, RZ, 0xfc, !PT ;  /* 0x0000001f00027212 */ /* 0x000fca00078efcff */
[----:B------:R-:W-:-:S04]  /*00c0*/  IMAD.HI R4, R2, 0x2aaaaaab, RZ ;  /* 0x2aaaaaab02047827 */ /* 0x000fc800078e02ff */
[----:B------:R-:W-:Y:S01]  /*00d0*/  IMAD.HI R10, R2, 0x38e38e39, RZ ;  /* 0x38e38e39020a7827 */ /* 0x000fe200078e02ff */
[----:B------:R-:W-:-:S04]  /*00e0*/  SHF.R.S32.HI R5, RZ, 0x1, R4 ;  /* 0x00000001ff057819 */ /* 0x000fc80000011404 */
[----:B------:R-:W-:Y:S02]  /*00f0*/  LEA.HI R7, R4, R5, RZ, 0x1 ;  /* 0x0000000504077211 */ /* 0x000fe400078f08ff */
[----:B------:R-:W-:Y:S02]  /*0100*/  LOP3.LUT R4, R0, 0x1, R31, 0xfe, !PT ;  /* 0x0000000100047812 */ /* 0x000fe400078efe1f */
[----:B------:R-:W-:Y:S01]  /*0110*/  SHF.R.U32.HI R11, RZ, 0x1f, R10 ;  /* 0x0000001fff0b7819 */ /* 0x000fe2000001160a */
[----:B------:R-:W-:Y:S01]  /*0120*/  IMAD.HI R8, R7, 0x2aaaaaab, RZ ;  /* 0x2aaaaaab07087827 */ /* 0x000fe200078e02ff */
[----:B------:R-:W-:Y:S02]  /*0130*/  LOP3.LUT R5, R0, 0x3, R31, 0xfe, !PT ;  /* 0x0000000300057812 */ /* 0x000fe400078efe1f */
[----:B------:R-:W-:Y:S01]  /*0140*/  LEA.HI.SX32 R11, R10, R11, 0x1b ;  /* 0x0000000b0a0b7211 */ /* 0x000fe200078fdaff */
[----:B------:R-:W-:Y:S01]  /*0150*/  IMAD.HI R6, R4, 0x2aaaaaab, RZ ;  /* 0x2aaaaaab04067827 */ /* 0x000fe200078e02ff */
[----:B------:R-:W-:-:S03]  /*0160*/  SHF.R.U32.HI R9, RZ, 0x1, R8 ;  /* 0x00000001ff097819 */ /* 0x000fc60000011608 */
[----:B------:R-:W-:Y:S01]  /*0170*/  IMAD R38, R11, 0x271, RZ ;  /* 0x000002710b267824 */ /* 0x000fe200078e02ff */
[----:B------:R-:W-:Y:S01]  /*0180*/  LEA.HI R10, R8, R9, RZ, 0x1 ;  /* 0x00000009080a7211 */ /* 0x000fe200078f08ff */
[----:B------:R-:W-:Y:S01]  /*0190*/  IMAD.HI R8, R5, 0x2aaaaaab, RZ ;  /* 0x2aaaaaab05087827 */ /* 0x000fe200078e02ff */
[----:B------:R-:W-:-:S03]  /*01a0*/  SHF.R.U32.HI R9, RZ, 0x1, R6 ;  /* 0x00000001ff097819 */ /* 0x000fc60000011606 */
[----:B------:R-:W-:Y:S01]  /*01b0*/  IMAD R45, R10, -0xc, R7 ;  /* 0xfffffff40a2d7824 */ /* 0x000fe200078e0207 */
[----:B------:R-:W-:Y:S01]  /*01c0*/  LEA.HI R9, R6, R9, RZ, 0x1 ;  /* 0x0000000906097211 */ /* 0x000fe200078f08ff */
[----:B------:R-:W-:Y:S01]  /*01d0*/  IMAD R6, R7, -0xc, R2 ;  /* 0xfffffff407067824 */ /* 0x000fe200078e0202 */
[----:B------:R-:W-:Y:S01]  /*01e0*/  SHF.R.U32.HI R11, RZ, 0x1, R8 ;  /* 0x00000001ff0b7819 */ /* 0x000fe20000011608 */
[----:B------:R-:W-:Y:S02]  /*01f0*/  IMAD R45, R45, 0x32, R38 ;  /* 0x000000322d2d7824 */ /* 0x000fe400078e0226 */
[----:B------:R-:W-:Y:S01]  /*0200*/  IMAD R4, R9, -0xc, R4 ;  /* 0xfffffff409047824 */ /* 0x000fe200078e0204 */
[----:B------:R-:W-:Y:S01]  /*0210*/  LEA.HI R8, R8, R11, RZ, 0x1 ;  /* 0x0000000b08087211 */ /* 0x000fe200078f08ff */
[--C-:B------:R-:W-:Y:S02]  /*0220*/  IMAD R53, R6, 0x2, R45.reuse ;  /* 0x0000000206357824 */ /* 0x100fe400078e022d */
[----:B------:R-:W-:-:S02]  /*0230*/  IMAD R71, R4, 0x2, R45 ;  /* 0x0000000204477824 */ /* 0x000fc400078e022d */
[----:B------:R-:W-:Y:S02]  /*0240*/  VIADD R11, R53, 0x1 ;  /* 0x00000001350b7836 */ /* 0x000fe40000000000 */
[----:B------:R-:W-:Y:S02]  /*0250*/  IMAD R8, R8, -0xc, R5 ;  /* 0xfffffff408087824 */ /* 0x000fe400078e0205 */
[----:B--2---:R-:W-:-:S04]  /*0260*/  IMAD.WIDE R10, R11, 0x4, R46 ;  /* 0x000000040b0a7825 */ /* 0x004fc800078e022e */
[----:B------:R-:W-:Y:S02]  /*0270*/  IMAD.WIDE R4, R53, 0x4, R46 ;  /* 0x0000000435047825 */ /* 0x000fe400078e022e */
[----:B------:R-:W2:Y:S02]  /*0280*/  LDG.E.EL R11, desc[UR6][R10.64] ;  /* 0x000000060a0b7981 */ /* 0x000ea4000c2e1900 */
[----:B------:R-:W-:Y:S02]  /*0290*/  VIADD R13, R71, 0x1 ;  /* 0x00000001470d7836 */ /* 0x000fe40000000000 */
[----:B------:R-:W-:Y:S01]  /*02a0*/  IMAD R27, R8, 0x2, R45 ;  /* 0x00000002081b7824 */ /* 0x000fe200078e022d */
[----:B------:R1:W2:Y:S01]  /*02b0*/  LDG.E.EL R18, desc[UR6][R4.64] ;  /* 0x0000000604127981 */ /* 0x0002a2000c2e1900 */
[----:B------:R-:W-:-:S04]  /*02c0*/  IMAD.WIDE R12, R13, 0x4, R46 ;  /* 0x000000040d0c7825 */ /* 0x000fc800078e022e */
[--C-:B------:R-:W-:Y:S02]  /*02d0*/  IMAD.WIDE R6, R71, 0x4, R46.reuse ;  /* 0x0000000447067825 */ /* 0x100fe400078e022e */
[----:B------:R-:W3:Y:S02]  /*02e0*/  LDG.E.EL R12, desc[UR6][R12.64] ;  /* 0x000000060c0c7981 */ /* 0x000ee4000c2e1900 */
[C---:B------:R-:W-:Y:S02]  /*02f0*/  VIADD R15, R27.reuse, 0x1 ;  /* 0x000000011b0f7836 */ /* 0x040fe40000000000 */
[----:B------:R5:W3:Y:S01]  /*0300*/  LDG.E.EL R19, desc[UR6][R6.64] ;  /* 0x0000000606137981 */ /* 0x000ae2000c2e1900 */
[----:B------:R-:W-:-:S04]  /*0310*/  IMAD.WIDE R8, R27, 0x4, R46 ;  /* 0x000000041b087825 */ /* 0x000fc800078e022e */
[--C-:B------:R-:W-:Y:S01]  /*0320*/  IMAD.WIDE R14, R15, 0x4, R46.reuse ;  /* 0x000000040f0e7825 */ /* 0x100fe200078e022e */
[----:B------:R1:W4:Y:S03]  /*0330*/  LDG.E.EL R20, desc[UR6][R8.64] ;  /* 0x0000000608147981 */ /* 0x000326000c2e1900 */
[----:B------:R-:W-:Y:S02]  /*0340*/  VIADD R17, R53, 0x2 ;  /* 0x0000000235117836 */ /* 0x000fe40000000000 */
[----:B------:R-:W4:Y:S02]  /*0350*/  LDG.E.EL R15, desc[UR6][R14.64] ;  /* 0x000000060e0f7981 */ /* 0x000f24000c2e1900 */
[----:B------:R-:W-:-:S06]  /*0360*/  IMAD.WIDE R16, R17, 0x4, R46 ;  /* 0x0000000411107825 */ /* 0x000fcc00078e022e */
[----:B------:R-:W4:Y:S01]  /*0370*/  LDG.E.EL R16, desc[UR6][R16.64] ;  /* 0x0000000610107981 */ /* 0x000f22000c2e1900 */
[----:B-1----:R-:W-:Y:S02]  /*0380*/  VIADD R5, R71, 0x2 ;  /* 0x0000000247057836 */ /* 0x002fe40000000000 */
[----:B0----5:R-:W-:Y:S02]  /*0390*/  VIADD R7, R27, 0x2 ;  /* 0x000000021b077836 */ /* 0x021fe40000000000 */
[----:B------:R-:W-:-:S04]  /*03a0*/  IMAD.WIDE R4, R5, 0x4, R46 ;  /* 0x0000000405047825 */ /* 0x000fc800078e022e */
[----:B------:R-:W-:Y:S01]  /*03b0*/  IMAD.WIDE R6, R7, 0x4, R46 ;  /* 0x0000000407067825 */ /* 0x000fe200078e022e */
[----:B------:R0:W5:Y:S04]  /*03c0*/  LDG.E.EL R13, desc[UR6][R4.64] ;  /* 0x00000006040d7981 */ /* 0x000168000c2e1900 */
[----:B------:R1:W5:Y:S01]  /*03d0*/  LDG.E.EL R10, desc[UR6][R6.64] ;  /* 0x00000006060a7981 */ /* 0x000362000c2e1900 */
[----:B------:R-:W-:-:S04]  /*03e0*/  VIADD R21, R53, 0x19 ;  /* 0x0000001935157836 */ /* 0x000fc80000000000 */
[----:B------:R-:W-:-:S06]  /*03f0*/  IMAD.WIDE R8, R21, 0x4, R46 ;  /* 0x0000000415087825 */ /* 0x000fcc00078e022e */
[----:B------:R-:W5:Y:S01]  /*0400*/  LDG.E.EL R9, desc[UR6][R8.64] ;  /* 0x0000000608097981 */ /* 0x000f62000c2e1900 */
[----:B0-----:R-:W-:-:S04]  /*0410*/  VIADD R5, R71, 0x19 ;  /* 0x0000001947057836 */ /* 0x001fc80000000000 */
[----:B------:R-:W-:-:S05]  /*0420*/  IMAD.WIDE R4, R5, 0x4, R46 ;  /* 0x0000000405047825 */ /* 0x000fca00078e022e */
[----:B------:R-:W5:Y:S01]  /*0430*/  LDG.E.EL R8, desc[UR6][R4.64] ;  /* 0x0000000604087981 */ /* 0x000f62000c2e1900 */
[----:B-1----:R-:W-:-:S04]  /*0440*/  VIADD R7, R27, 0x19 ;  /* 0x000000191b077836 */ /* 0x002fc80000000000 */
[----:B------:R-:W-:Y:S01]  /*0450*/  IMAD.WIDE R6, R7, 0x4, R46 ;  /* 0x0000000407067825 */ /* 0x000fe200078e022e */
[C---:B--2---:R-:W-:Y:S02]  /*0460*/  FSETP.GT.AND P3, PT, R11.reuse, R18, PT ;  /* 0x000000120b00720b */ /* 0x044fe40003f64000 */
[----:B------:R-:W-:Y:S02]  /*0470*/  FSETP.NAN.AND P0, PT, R11, R11, PT ;  /* 0x0000000b0b00720b */ /* 0x000fe40003f08000 */
[----:B---3--:R-:W-:-:S09]  /*0480*/  FSETP.GT.AND P2, PT, R12, R19, PT ;  /* 0x000000130c00720b */ /* 0x008fd20003f44000 */
[----:B------:R-:W-:Y:S02]  /*0490*/  @!P3 SEL R11, R11, R18, P0 ;  /* 0x000000120b0bb207 */ /* 0x000fe40000000000 */
[----:B------:R-:W-:Y:S02]  /*04a0*/  P2R R68, PR, RZ, 0x8 ;  /* 0x00000008ff447803 */ /* 0x000fe40000000000 */
[C---:B------:R-:W-:Y:S02]  /*04b0*/  FSETP.NAN.AND P0, PT, R12.reuse, R12, PT ;  /* 0x0000000c0c00720b */ /* 0x040fe40003f08000 */
[C---:B----4-:R-:W-:Y:S02]  /*04c0*/  FSETP.GT.AND P1, PT, R15.reuse, R20, PT ;  /* 0x000000140f00720b */ /* 0x050fe40003f24000 */
[----:B------:R-:W-:Y:S02]  /*04d0*/  @!P2 SEL R12, R12, R19, P0 ;  /* 0x000000130c0ca207 */ /* 0x000fe40000000000 */
[----:B------:R-:W-:-:S02]  /*04e0*/  FSETP.NAN.AND P0, PT, R15, R15, PT ;  /* 0x0000000f0f00720b */ /* 0x000fc40003f08000 */
[----:B------:R-:W-:-:S07]  /*04f0*/  FSETP.GEU.AND P3, PT, R11, R16, PT ;  /* 0x000000100b00720b */ /* 0x000fce0003f6e000 */
[----:B------:R-:W-:Y:S02]  /*0500*/  @!P1 SEL R15, R15, R20, P0 ;  /* 0x000000140f0f9207 */ /* 0x000fe40000000000 */
[----:B------:R-:W-:-:S04]  /*0510*/  FSETP.NAN.AND P0, PT, R16, R16, PT ;  /* 0x000000101000720b */ /* 0x000fc80003f08000 */
[----:B------:R-:W-:Y:S02]  /*0520*/  @P3 SEL R16, R16, R11, P0 ;  /* 0x0000000b10103207 */ /* 0x000fe40000000000 */
[----:B------:R-:W2:Y:S01]  /*0530*/  LDG.E.EL R11, desc[UR6][R6.64] ;  /* 0x00000006060b7981 */ /* 0x000ea2000c2e1900 */
[----:B------:R-:W-:Y:S02]  /*0540*/  P2R R67, PR, RZ, 0x4 ;  /* 0x00000004ff437803 */ /* 0x000fe40000000000 */
[-C--:B-----5:R-:W-:Y:S02]  /*0550*/  FSETP.GEU.AND P2, PT, R12, R13.reuse, PT ;  /* 0x0000000d0c00720b */ /* 0x0a0fe40003f4e000 */
[----:B------:R-:W-:Y:S02]  /*0560*/  P2R R66, PR, RZ, 0x2 ;  /* 0x00000002ff427803 */ /* 0x000fe40000000000 */
[----:B------:R-:W-:Y:S02]  /*0570*/  FSETP.GEU.AND P1, PT, R15, R10, PT ;  /* 0x0000000a0f00720b */ /* 0x000fe40003f2e000 */
[----:B------:R-:W-:-:S02]  /*0580*/  FSETP.NAN.AND P0, PT, R13, R13, PT ;  /* 0x0000000d0d00720b */ /* 0x000fc40003f08000 */
[----:B------:R-:W-:-:S05]  /*0590*/  P2R R56, PR, RZ, 0x2 ;  /* 0x00000002ff387803 */ /* 0x000fca0000000000 */
[----:B------:R-:W-:Y:S02]  /*05a0*/  @P2 SEL R13, R13, R12, P0 ;  /* 0x0000000c0d0d2207 */ /* 0x000fe40000000000 */
[----:B------:R-:W-:-:S04]  /*05b0*/  FSETP.NAN.AND P0, PT, R10, R10, PT ;  /* 0x0000000a0a00720b */ /* 0x000fc80003f08000 */
[----:B------:R-:W-:Y:S02]  /*05c0*/  @P1 SEL R10, R10, R15, P0 ;  /* 0x0000000f0a0a1207 */ /* 0x000fe40000000000 */
[-C--:B------:R-:W-:Y:S02]  /*05d0*/  FSETP.GEU.AND P1, PT, R16, R9.reuse, PT ;  /* 0x000000091000720b */ /* 0x080fe40003f2e000 */
[----:B------:R-:W-:Y:S02]  /*05e0*/  FSETP.NAN.AND P0, PT, R9, R9, PT ;  /* 0x000000090900720b */ /* 0x000fe40003f08000 */
[----:B------:R-:W-:-:S09]  /*05f0*/  P2R R30, PR, RZ, 0x2 ;  /* 0x00000002ff1e7803 */ /* 0x000fd20000000000 */
[----:B------:R-:W-:Y:S02]  /*0600*/  @P1 SEL R9, R9, R16, P0 ;  /* 0x0000001009091207 */ /* 0x000fe40000000000 */
[-C--:B------:R-:W-:Y:S02]  /*0610*/  FSETP.GEU.AND P1, PT, R13, R8.reuse, PT ;  /* 0x000000080d00720b */ /* 0x080fe40003f2e000 */
[----:B------:R-:W-:Y:S02]  /*0620*/  FSETP.NAN.AND P0, PT, R8, R8, PT ;  /* 0x000000080800720b */ /* 0x000fe40003f08000 */
[----:B------:R-:W-:-:S09]  /*0630*/  P2R R29, PR, RZ, 0x2 ;  /* 0x00000002ff1d7803 */ /* 0x000fd20000000000 */
[----:B------:R-:W-:Y:S01]  /*0640*/  @P1 SEL R8, R8, R13, P0 ;  /* 0x0000000d08081207 */ /* 0x000fe20000000000 */
[----:B------:R-:W-:-:S04]  /*0650*/  VIADD R13, R53, 0x1a ;  /* 0x0000001a350d7836 */ /* 0x000fc80000000000 */
[----:B------:R-:W-:Y:S01]  /*0660*/  IMAD.WIDE R4, R13, 0x4, R46 ;  /* 0x000000040d047825 */ /* 0x000fe200078e022e */
[-C--:B--2---:R-:W-:Y:S02]  /*0670*/  FSETP.GEU.AND P1, PT, R10, R11.reuse, PT ;  /* 0x0000000b0a00720b */ /* 0x084fe40003f2e000 */
[----:B------:R-:W-:-:S11]  /*0680*/  FSETP.NAN.AND P0, PT, R11, R11, PT ;  /* 0x0000000b0b00720b */ /* 0x000fd60003f08000 */
[----:B------:R-:W-:Y:S02]  /*0690*/  @P1 SEL R11, R11, R10, P0 ;  /* 0x0000000a0b0b1207 */ /* 0x000fe40000000000 */
[----:B------:R-:W2:Y:S01]  /*06a0*/  LDG.E.EL R10, desc[UR6][R4.64] ;  /* 0x00000006040a7981 */ /* 0x000ea2000c2e1900 */
[----:B------:R-:W-:Y:S02]  /*06b0*/  P2R R28, PR, RZ, 0x2 ;  /* 0x00000002ff1c7803 */ /* 0x000fe40000000000 */
[-C--:B--2---:R-:W-:Y:S02]  /*06c0*/  FSETP.GEU.AND P1, PT, R9, R10.reuse, PT ;  /* 0x0000000a0900720b */ /* 0x084fe40003f2e000 */
[----:B------:R-:W-:-:S11]  /*06d0*/  FSETP.NAN.AND P0, PT, R10, R10, PT ;  /* 0x0000000a0a00720b */ /* 0x000fd60003f08000 */
[----:B------:R-:W-:Y:S01]  /*06e0*/  @P1 SEL R10, R10, R9, P0 ;  /* 0x000000090a0a1207 */ /* 0x000fe20000000000 */
[----:B------:R-:W-:-:S04]  /*06f0*/  VIADD R9, R71, 0x1a ;  /* 0x0000001a47097836 */ /* 0x000fc80000000000 */
[----:B------:R-:W-:-:S05]  /*0700*/  IMAD.WIDE R6, R9, 0x4, R46 ;  /* 0x0000000409067825 */ /* 0x000fca00078e022e */
[----:B------:R-:W2:Y:S01]  /*0710*/  LDG.E.EL R13, desc[UR6][R6.64] ;  /* 0x00000006060d7981 */ /* 0x000ea2000c2e1900 */
[----:B------:R-:W-:Y:S01]  /*0720*/  P2R R19, PR, RZ, 0x2 ;  /* 0x00000002ff137803 */ /* 0x000fe20000000000 */
[----:B------:R-:W-:-:S04]  /*0730*/  VIADD R9, R27, 0x1a ;  /* 0x0000001a1b097836 */ /* 0x000fc80000000000 */
[----:B------:R-:W-:Y:S01]  /*0740*/  IMAD.WIDE R4, R9, 0x4, R46 ;  /* 0x0000000409047825 */ /* 0x000fe200078e022e */
[-C--:B--2---:R-:W-:Y:S02]  /*0750*/  FSETP.GEU.AND P1, PT, R8, R13.reuse, PT ;  /* 0x0000000d0800720b */ /* 0x084fe40003f2e000 */
[----:B------:R-:W-:-:S11]  /*0760*/  FSETP.NAN.AND P0, PT, R13, R13, PT ;  /* 0x0000000d0d00720b */ /* 0x000fd60003f08000 */
[----:B------:R-:W-:Y:S02]  /*0770*/  @P1 SEL R13, R13, R8, P0 ;  /* 0x000000080d0d1207 */ /* 0x000fe40000000000 */
[----:B------:R0:W2:Y:S01]  /*0780*/  LDG.E.EL R8, desc[UR6][R4.64] ;  /* 0x0000000604087981 */ /* 0x0000a2000c2e1900 */
[----:B------:R-:W-:Y:S01]  /*0790*/  P2R R18, PR, RZ, 0x2 ;  /* 0x00000002ff127803 */ /* 0x000fe20000000000 */
[----:B------:R-:W-:-:S04]  /*07a0*/  VIADD R9, R53, 0x1b ;  /* 0x0000001b35097836 */ /* 0x000fc80000000000 */
[----:B------:R-:W-:-:S04]  /*07b0*/  IMAD.WIDE R6, R9, 0x4, R46 ;  /* 0x0000000409067825 */ /* 0x000fc800078e022e */
[----:B------:R-:W-:-:S04]  /*07c0*/  VIADD R9, R71, 0x1b ;  /* 0x0000001b47097836 */ /* 0x000fc80000000000 */
[----:B0-----:R-:W-:-:S05]  /*07d0*/  IMAD.WIDE R4, R9, 0x4, R46 ;  /* 0x0000000409047825 */ /* 0x001fca00078e022e */
[----:B------:R-:W3:Y:S01]  /*07e0*/  LDG.E.EL R12, desc[UR6][R4.64] ;  /* 0x00000006040c7981 */ /* 0x000ee2000c2e1900 */
[----:B------:R-:W-:Y:S01]  /*07f0*/  VIADD R9, R27, 0x1b ;  /* 0x0000001b1b097836 */ /* 0x000fe20000000000 */
[-C--:B--2---:R-:W-:Y:S02]  /*0800*/  FSETP.GEU.AND P1, PT, R11, R8.reuse, PT ;  /* 0x000000080b00720b */ /* 0x084fe40003f2e000 */
[----:B------:R-:W-:-:S11]  /*0810*/  FSETP.NAN.AND P0, PT, R8, R8, PT ;  /* 0x000000080800720b */ /* 0x000fd60003f08000 */
[----:B------:R-:W-:Y:S02]  /*0820*/  @P1 SEL R8, R8, R11, P0 ;  /* 0x0000000b08081207 */ /* 0x000fe40000000000 */
[----:B------:R0:W2:Y:S02]  /*0830*/  LDG.E.EL R11, desc[UR6][R6.64] ;  /* 0x00000006060b7981 */ /* 0x0000a4000c2e1900 */
[----:B0-----:R-:W-:-:S05]  /*0840*/  IMAD.WIDE R6, R9, 0x4, R46 ;  /* 0x0000000409067825 */ /* 0x001fca00078e022e */
[----:B------:R0:W4:Y:S01]  /*0850*/  LDG.E.EL R21, desc[UR6][R6.64] ;  /* 0x0000000606157981 */ /* 0x000122000c2e1900 */
[----:B------:R-:W-:-:S04]  /*0860*/  VIADD R9, R53, 0x32 ;  /* 0x0000003235097836 */ /* 0x000fc80000000000 */
[----:B------:R-:W-:-:S05]  /*0870*/  IMAD.WIDE R4, R9, 0x4, R46 ;  /* 0x0000000409047825 */ /* 0x000fca00078e022e */
[----:B------:R-:W5:Y:S01]  /*0880*/  LDG.E.EL R16, desc[UR6][R4.64] ;  /* 0x0000000604107981 */ /* 0x000f62000c2e1900 */
[----:B------:R-:W-:Y:S01]  /*0890*/  P2R R17, PR, RZ, 0x2 ;  /* 0x00000002ff117803 */ /* 0x000fe20000000000 */
[----:B------:R-:W-:-:S04]  /*08a0*/  VIADD R9, R71, 0x32 ;  /* 0x0000003247097836 */ /* 0x000fc80000000000 */
[----:B0-----:R-:W-:-:S05]  /*08b0*/  IMAD.WIDE R6, R9, 0x4, R46 ;  /* 0x0000000409067825 */ /* 0x001fca00078e022e */
[----:B------:R-:W5:Y:S01]  /*08c0*/  LDG.E.EL R23, desc[UR6][R6.64] ;  /* 0x0000000606177981 */ /* 0x000f62000c2e1900 */
[-C--:B--2---:R-:W-:Y:S02]  /*08d0*/  FSETP.GEU.AND P1, PT, R10, R11.reuse, PT ;  /* 0x0000000b0a00720b */ /* 0x084fe40003f2e000 */
[----:B------:R-:W-:Y:S02]  /*08e0*/  FSETP.NAN.AND P0, PT, R11, R11, PT ;  /* 0x0000000b0b00720b */ /* 0x000fe40003f08000 */
[----:B------:R-:W-:-:S09]  /*08f0*/  P2R R15, PR, RZ, 0x2 ;  /* 0x00000002ff0f7803 */ /* 0x000fd20000000000 */
[----:B------:R-:W-:Y:S02]  /*0900*/  @P1 SEL R11, R11, R10, P0 ;  /* 0x0000000a0b0b1207 */ /* 0x000fe40000000000 */
[-C--:B---3--:R-:W-:Y:S02]  /*0910*/  FSETP.GEU.AND P1, PT, R13, R12.reuse, PT ;  /* 0x0000000c0d00720b */ /* 0x088fe40003f2e000 */
[----:B------:R-:W-:Y:S02]  /*0920*/  FSETP.NAN.AND P0, PT, R12, R12, PT ;  /* 0x0000000c0c00720b */ /* 0x000fe40003f08000 */
[----:B------:R-:W-:-:S09]  /*0930*/  P2R R14, PR, RZ, 0x2 ;  /* 0x00000002ff0e7803 */ /* 0x000fd20000000000 */
[----:B------:R-:W-:Y:S02]  /*0940*/  @P1 SEL R12, R12, R13, P0 ;  /* 0x0000000d0c0c1207 */ /* 0x000fe40000000000 */
[-C--:B----4-:R-:W-:Y:S02]  /*0950*/  FSETP.GEU.AND P1, PT, R8, R21.reuse, PT ;  /* 0x000000150800720b */ /* 0x090fe40003f2e000 */
[----:B------:R-:W-:Y:S02]  /*0960*/  FSETP.NAN.AND P0, PT, R21, R21, PT ;  /* 0x000000151500720b */ /* 0x000fe40003f08000 */
[----:B------:R-:W-:-:S09]  /*0970*/  P2R R13, PR, RZ, 0x2 ;  /* 0x00000002ff0d7803 */ /* 0x000fd20000000000 */
[----:B------:R-:W-:Y:S02]  /*0980*/  @P1 SEL R21, R21, R8, P0 ;  /* 0x0000000815151207 */ /* 0x000fe40000000000 */
[-C--:B-----5:R-:W-:Y:S02]  /*0990*/  FSETP.GEU.AND P1, PT, R11, R16.reuse, PT ;  /* 0x000000100b00720b */ /* 0x0a0fe40003f2e000 */
[----:B------:R-:W-:-:S11]  /*09a0*/  FSETP.NAN.AND P0, PT, R16, R16, PT ;  /* 0x000000101000720b */ /* 0x000fd60003f08000 */
[----:B------:R-:W-:Y:S01]  /*09b0*/  @P1 SEL R16, R16, R11, P0 ;  /* 0x0000000b10101207 */ /* 0x000fe20000000000 */
[----:B------:R-:W-:-:S04]  /*09c0*/  VIADD R11, R27, 0x32 ;  /* 0x000000321b0b7836 */ /* 0x000fc80000000000 */
[----:B------:R-:W-:-:S05]  /*09d0*/  IMAD.WIDE R4, R11, 0x4, R46 ;  /* 0x000000040b047825 */ /* 0x000fca00078e022e */
[----:B------:R-:W2:Y:S01]  /*09e0*/  LDG.E.EL R11, desc[UR6][R4.64] ;  /* 0x00000006040b7981 */ /* 0x000ea2000c2e1900 */
[----:B------:R-:W-:Y:S02]  /*09f0*/  P2R R10, PR, RZ, 0x2 ;  /* 0x00000002ff0a7803 */ /* 0x000fe40000000000 */
[-C--:B------:R-:W-:Y:S02]  /*0a00*/  FSETP.GEU.AND P1, PT, R12, R23.reuse, PT ;  /* 0x000000170c00720b */ /* 0x080fe40003f2e000 */
[----:B------:R-:W-:Y:S02]  /*0a10*/  FSETP.NAN.AND P0, PT, R23, R23, PT ;  /* 0x000000171700720b */ /* 0x000fe40003f08000 */
[----:B------:R-:W-:-:S09]  /*0a20*/  P2R R9, PR, RZ, 0x2 ;  /* 0x00000002ff097803 */ /* 0x000fd20000000000 */
[----:B------:R-:W-:Y:S02]  /*0a30*/  @P1 SEL R23, R23, R12, P0 ;  /* 0x0000000c17171207 */ /* 0x000fe40000000000 */
[-C--:B--2---:R-:W-:Y:S02]  /*0a40*/  FSETP.GEU.AND P1, PT, R21, R11.reuse, PT ;  /* 0x0000000b1500720b */ /* 0x084fe40003f2e000 */
[----:B------:R-:W-:-:S11]  /*0a50*/  FSETP.NAN.AND P0, PT, R11, R11, PT ;  /* 0x0000000b0b00720b */ /* 0x000fd60003f08000 */
[----:B------:R-:W-:Y:S01]  /*0a60*/  @P1 SEL R11, R11, R21, P0 ;  /* 0x000000150b0b1207 */ /* 0x000fe20000000000 */
[----:B------:R-:W-:-:S04]  /*0a70*/  VIADD R21, R53, 0x33 ;  /* 0x0000003335157836 */ /* 0x000fc80000000000 */
[----:B------:R-:W-:-:S05]  /*0a80*/  IMAD.WIDE R6, R21, 0x4, R46 ;  /* 0x0000000415067825 */ /* 0x000fca00078e022e */
[----:B------:R-:W2:Y:S01]  /*0a90*/  LDG.E.EL R73, desc[UR6][R6.64] ;  /* 0x0000000606497981 */ /* 0x000ea2000c2e1900 */
[----:B------:R-:W-:-:S04]  /*0aa0*/  VIADD R21, R71, 0x33 ;  /* 0x0000003347157836 */ /* 0x000fc80000000000 */
[----:B------:R-:W-:-:S05]  /*0ab0*/  IMAD.WIDE R20, R21, 0x4, R46 ;  /* 0x0000000415147825 */ /* 0x000fca00078e022e */
[----:B------:R-:W3:Y:S01]  /*0ac0*/  LDG.E.EL R60, desc[UR6][R20.64] ;  /* 0x00000006143c7981 */ /* 0x000ee2000c2e1900 */
[----:B------:R-:W-:Y:S02]  /*0ad0*/  P2R R8, PR, RZ, 0x2 ;  /* 0x00000002ff087803 */ /* 0x000fe40000000000 */
[-C--:B--2---:R-:W-:Y:S02]  /*0ae0*/  FSETP.GEU.AND P1, PT, R16, R73.reuse, PT ;  /* 0x000000491000720b */ /* 0x084fe40003f2e000 */
[----:B------:R-:W-:Y:S02]  /*0af0*/  FSETP.NAN.AND P0, PT, R73, R73, PT ;  /* 0x000000494900720b */ /* 0x000fe40003f08000 */
[----:B------:R-:W-:-:S09]  /*0b00*/  P2R R5, PR, RZ, 0x2 ;  /* 0x00000002ff057803 */ /* 0x000fd20000000000 */
[----:B------:R-:W-:Y:S02]  /*0b10*/  @P1 SEL R73, R73, R16, P0 ;  /* 0x0000001049491207 */ /* 0x000fe40000000000 */
[-C--:B---3--:R-:W-:Y:S02]  /*0b20*/  FSETP.GEU.AND P1, PT, R23, R60.reuse, PT ;  /* 0x0000003c1700720b */ /* 0x088fe40003f2e000 */
[----:B------:R-:W-:-:S11]  /*0b30*/  FSETP.NAN.AND P0, PT, R60, R60, PT ;  /* 0x0000003c3c00720b */ /* 0x000fd60003f08000 */
[----:B------:R-:W-:Y:S01]  /*0b40*/  @P1 SEL R60, R60, R23, P0 ;  /* 0x000000173c3c1207 */ /* 0x000fe20000000000 */
[----:B------:R-:W-:-:S04]  /*0b50*/  VIADD R23, R27, 0x33 ;  /* 0x000000331b177836 */ /* 0x000fc80000000000 */
[----:B------:R-:W-:-:S05]  /*0b60*/  IMAD.WIDE R6, R23, 0x4, R46 ;  /* 0x0000000417067825 */ /* 0x000fca00078e022e */
[----:B------:R-:W2:Y:S01]  /*0b70*/  LDG.E.EL R48, desc[UR6][R6.64] ;  /* 0x0000000606307981 */ /* 0x000ea2000c2e1900 */
[----:B------:R-:W-:Y:S02]  /*0b80*/  P2R R4, PR, RZ, 0x2 ;  /* 0x00000002ff047803 */ /* 0x000fe40000000000 */
[-C--:B--2---:R-:W-:Y:S02]  /*0b90*/  FSETP.GEU.AND P1, PT, R11, R48.reuse, PT ;  /* 0x000000300b00720b */ /* 0x084fe40003f2e000 */
[----:B------:R-:W-:-:S11]  /*0ba0*/  FSETP.NAN.AND P0, PT, R48, R48, PT ;  /* 0x000000303000720b */ /* 0x000fd60003f08000 */
[----:B------:R-:W-:Y:S02]  /*0bb0*/  @P1 SEL R48, R48, R11, P0 ;  /* 0x0000000b30301207 */ /* 0x000fe40000000000 */
[----:B------:R-:W-:-:S05]  /*0bc0*/  LOP3.LUT R11, R0, 0x2, R31, 0xfe, !PT ;  /* 0x00000002000b7812 */ /* 0x000fca00078efe1f */
[----:B------:R-:W-:-:S05]  /*0bd0*/  IMAD.HI R12, R11, 0x2aaaaaab, RZ ;  /* 0x2aaaaaab0b0c7827 */ /* 0x000fca00078e02ff */
[----:B------:R-:W-:-:S04]  /*0be0*/  SHF.R.U32.HI R21, RZ, 0x1, R12 ;  /* 0x00000001ff157819 */ /* 0x000fc8000001160c */
[----:B------:R-:W-:-:S05]  /*0bf0*/  LEA.HI R12, R12, R21, RZ, 0x1 ;  /* 0x000000150c0c7211 */ /* 0x000fca00078f08ff */
[----:B------:R-:W-:-:S04]  /*0c00*/  IMAD R12, R12, -0xc, R11 ;  /* 0xfffffff40c0c7824 */ /* 0x000fc800078e020b */
[----:B------:R-:W-:-:S04]  /*0c10*/  IMAD R45, R12, 0x2, R45 ;  /* 0x000000020c2d7824 */ /* 0x000fc800078e022d */
[C---:B------:R-:W-:Y:S02]  /*0c20*/  VIADD R23, R45.reuse, 0x1 ;  /* 0x000000012d177836 */ /* 0x040fe40000000000 */
[----:B------:R-:W-:-:S04]  /*0c30*/  IMAD.WIDE R20, R45, 0x4, R46 ;  /* 0x000000042d147825 */ /* 0x000fc800078e022e */
[----:B------:R-:W-:Y:S02]  /*0c40*/  IMAD.WIDE R22, R23, 0x4, R46 ;  /* 0x0000000417167825 */ /* 0x000fe400078e022e */
[----:B------:R0:W2:Y:S04]  /*0c50*/  LDG.E.EL R20, desc[UR6][R20.64] ;  /* 0x0000000614147981 */ /* 0x0000a8000c2e1900 */
[----:B------:R1:W2:Y:S01]  /*0c60*/  LDG.E.EL R7, desc[UR6][R22.64] ;  /* 0x0000000616077981 */ /* 0x0002a2000c2e1900 */
[----:B------:R-:W-:-:S04]  /*0c70*/  VIADD R25, R45, 0x2 ;  /* 0x000000022d197836 */ /* 0x000fc80000000000 */
[----:B------:R-:W-:-:S05]  /*0c80*/  IMAD.WIDE R24, R25, 0x4, R46 ;  /* 0x0000000419187825 */ /* 0x000fca00078e022e */
[----:B------:R-:W3:Y:S01]  /*0c90*/  LDG.E.EL R12, desc[UR6][R24.64] ;  /* 0x00000006180c7981 */ /* 0x000ee2000c2e1900 */
[----:B------:R-:W-:Y:S01]  /*0ca0*/  P2R R6, PR, RZ, 0x2 ;  /* 0x00000002ff067803 */ /* 0x000fe20000000000 */
[C---:B0-----:R-:W-:Y:S02]  /*0cb0*/  VIADD R21, R45.reuse, 0x19 ;  /* 0x000000192d157836 */ /* 0x041fe40000000000 */
[----:B-1----:R-:W-:-:S04]  /*0cc0*/  VIADD R23, R45, 0x1a ;  /* 0x0000001a2d177836 */ /* 0x002fc80000000000 */
[----:B------:R-:W-:-:S05]  /*0cd0*/  IMAD.WIDE R22, R23, 0x4, R46 ;  /* 0x0000000417167825 */ /* 0x000fca00078e022e */
[----:B------:R-:W4:Y:S01]  /*0ce0*/  LDG.E.EL R24, desc[UR6][R22.64] ;  /* 0x0000000616187981 */ /* 0x000f22000c2e1900 */
[C---:B--2---:R-:W-:Y:S02]  /*0cf0*/  FSETP.GT.AND P1, PT, R7.reuse, R20, PT ;  /* 0x000000140700720b */ /* 0x044fe40003f24000 */
[----:B------:R-:W-:Y:S02]  /*0d00*/  FSETP.NAN.AND P0, PT, R7, R7, PT ;  /* 0x000000070700720b */ /* 0x000fe40003f08000 */
[----:B------:R-:W-:-:S09]  /*0d10*/  P2R R65, PR, RZ, 0x2 ;  /* 0x00000002ff417803 */ /* 0x000fd20000000000 */
[----:B------:R-:W-:-:S04]  /*0d20*/  @!P1 SEL R7, R7, R20, P0 ;  /* 0x0000001407079207 */ /* 0x000fc80000000000 */
[-C--:B---3--:R-:W-:Y:S01]  /*0d30*/  FSETP.GEU.AND P1, PT, R7, R12.reuse, PT ;  /* 0x0000000c0700720b */ /* 0x088fe20003f2e000 */
[----:B------:R-:W-:Y:S01]  /*0d40*/  IMAD.WIDE R20, R21, 0x4, R46 ;  /* 0x0000000415147825 */ /* 0x000fe200078e022e */
[----:B------:R-:W-:-:S11]  /*0d50*/  FSETP.NAN.AND P0, PT, R12, R12, PT ;  /* 0x0000000c0c00720b */ /* 0x000fd60003f08000 */
[----:B------:R-:W-:Y:S02]  /*0d60*/  @P1 SEL R12, R12, R7, P0 ;  /* 0x000000070c0c1207 */ /* 0x000fe40000000000 */
[----:B------:R-:W2:Y:S01]  /*0d70*/  LDG.E.EL R7, desc[UR6][R20.64] ;  /* 0x0000000614077981 */ /* 0x000ea2000c2e1900 */
[----:B------:R-:W-:Y:S02]  /*0d80*/  P2R R55, PR, RZ, 0x2 ;  /* 0x00000002ff377803 */ /* 0x000fe40000000000 */
[-C--:B--2---:R-:W-:Y:S02]  /*0d90*/  FSETP.GEU.AND P1, PT, R12, R7.reuse, PT ;  /* 0x000000070c00720b */ /* 0x084fe40003f2e000 */
[----:B------:R-:W-:Y:S02]  /*0da0*/  FSETP.NAN.AND P0, PT, R7, R7, PT ;  /* 0x000000070700720b */ /* 0x000fe40003f08000 */
[----:B------:R-:W-:-:S09]  /*0db0*/  P2R R26, PR, RZ, 0x2 ;  /* 0x00000002ff1a7803 */ /* 0x000fd20000000000 */
[----:B------:R-:W-:-:S04]  /*0dc0*/  @P1 SEL R7, R7, R12, P0 ;  /* 0x0000000c07071207 */ /* 0x000fc80000000000 */
[-C--:B----4-:R-:W-:Y:S02]  /*0dd0*/  FSETP.GEU.AND P1, PT, R7, R24.reuse, PT ;  /* 0x000000180700720b */ /* 0x090fe40003f2e000 */
        /* <DEDUP_REMOVED lines=25> */
[----:B------:R-:W-:-:S04]  /*0f70*/  SHF.R.S32.HI R23, RZ, 0x1, R22 ;  /* 0x00000001ff177819 */ /* 0x000fc80000011416 */
[----:B------:R-:W-:-:S05]  /*0f80*/  LEA.HI R23, R22, R23, RZ, 0x1 ;  /* 0x0000001716177211 */ /* 0x000fca00078f08ff */
[----:B------:R-:W-:-:S05]  /*0f90*/  IMAD.HI R22, R23, 0x2aaaaaab, RZ ;  /* 0x2aaaaaab17167827 */ /* 0x000fca00078e02ff */
[----:B------:R-:W-:-:S04]  /*0fa0*/  SHF.R.U32.HI R25, RZ, 0x1, R22 ;  /* 0x00000001ff197819 */ /* 0x000fc80000011616 */
[----:B------:R-:W-:-:S05]  /*0fb0*/  LEA.HI R22, R22, R25, RZ, 0x1 ;  /* 0x0000001916167211 */ /* 0x000fca00078f08ff */
[----:B------:R-:W-:Y:S02]  /*0fc0*/  IMAD R21, R22, -0xc, R23 ;  /* 0xfffffff416157824 */ /* 0x000fe400078e0217 */
[----:B------:R-:W-:Y:S02]  /*0fd0*/  IMAD R23, R23, -0xc, R24 ;  /* 0xfffffff417177824 */ /* 0x000fe400078e0218 */
[----:B------:R-:W-:-:S04]  /*0fe0*/  IMAD R38, R21, 0x32, R38 ;  /* 0x0000003215267824 */ /* 0x000fc800078e0226 */
        /* <DEDUP_REMOVED lines=10> */
[----:B0-----:R-:W-:-:S04]  /*1090*/  VIADD R21, R44, 0x19 ;  /* 0x000000192c157836 */ /* 0x001fc80000000000 */
[----:B-1----:R-:W-:Y:S01]  /*10a0*/  IMAD.WIDE R22, R21, 0x4, R46 ;  /* 0x0000000415167825 */ /* 0x002fe200078e022e */
[C---:B--2---:R-:W-:Y:S02]  /*10b0*/  FSETP.GT.AND P1, PT, R33.reuse, R20, PT ;  /* 0x000000142100720b */ /* 0x044fe40003f24000 */
[----:B------:R-:W-:Y:S02]  /*10c0*/  FSETP.NAN.AND P0, PT, R33, R33, PT ;  /* 0x000000212100720b */ /* 0x000fe40003f08000 */
[----:B------:R-:W-:-:S09]  /*10d0*/  P2R R64, PR, RZ, 0x2 ;  /* 0x00000002ff407803 */ /* 0x000fd20000000000 */
[----:B------:R-:W-:-:S04]  /*10e0*/  @!P1 SEL R33, R33, R20, P0 ;  /* 0x0000001421219207 */ /* 0x000fc80000000000 */
[-C--:B---3--:R-:W-:Y:S02]  /*10f0*/  FSETP.GEU.AND P1, PT, R33, R32.reuse, PT ;  /* 0x000000202100720b */ /* 0x088fe40003f2e000 */
[----:B------:R-:W-:-:S11]  /*1100*/  FSETP.NAN.AND P0, PT, R32, R32, PT ;  /* 0x000000202000720b */ /* 0x000fd60003f08000 */
[----:B------:R-:W-:Y:S02]  /*1110*/  @P1 SEL R32, R32, R33, P0 ;  /* 0x0000002120201207 */ /* 0x000fe40000000000 */
        /* <DEDUP_REMOVED lines=73> */
[----:B------:R-:W-:Y:S01]  /*15b0*/  VIADD R37, R42, 0x32 ;  /* 0x000000322a257836 */ /* 0x000fe20000000000 */
[-C--:B--2---:R-:W-:Y:S02]  /*15c0*/  FSETP.GEU.AND P1, PT, R36, R39.reuse, PT ;  /* 0x000000272400720b */ /* 0x084fe40003f2e000 */
[----:B------:R-:W-:-:S11]  /*15d0*/  FSETP.NAN.AND P0, PT, R39, R39, PT ;  /* 0x000000272700720b */ /* 0x000fd60003f08000 */
[----:B------:R-:W-:Y:S01]  /*15e0*/  @P1 SEL R39, R39, R36, P0 ;  /* 0x0000002427271207 */ /* 0x000fe20000000000 */
[----:B------:R-:W-:-:S05]  /*15f0*/  IMAD.WIDE R36, R37, 0x4, R46 ;  /* 0x0000000425247825 */ /* 0x000fca00078e022e */
        /* <DEDUP_REMOVED lines=8> */
[----:B------:R-:W-:Y:S02]  /*1680*/  LOP3.LUT R39, R0, 0x6, R31, 0xfe, !PT ;  /* 0x0000000600277812 */ /* 0x000fe400078efe1f */
[----:B------:R-:W-:-:S03]  /*1690*/  P2R R35, PR, RZ, 0x2 ;  /* 0x00000002ff237803 */ /* 0x000fc60000000000 */
[----:B------:R-:W-:Y:S01]  /*16a0*/  IMAD.HI R37, R39, 0x2aaaaaab, RZ ;  /* 0x2aaaaaab27257827 */ /* 0x000fe200078e02ff */
[-C--:B--2---:R-:W-:Y:S02]  /*16b0*/  FSETP.GEU.AND P0, PT, R50, R40.reuse, PT ;  /* 0x000000283200720b */ /* 0x084fe40003f0e000 */
[----:B------:R-:W-:-:S11]  /*16c0*/  FSETP.NAN.AND P1, PT, R40, R40, PT ;  /* 0x000000282800720b */ /* 0x000fd60003f28000 */
[----:B------:R-:W-:Y:S02]  /*16d0*/  @P0 SEL R40, R40, R50, P1 ;  /* 0x0000003228280207 */ /* 0x000fe40000800000 */
[----:B------:R-:W-:-:S04]  /*16e0*/  SHF.R.U32.HI R50, RZ, 0x1, R37 ;  /* 0x00000001ff327819 */ /* 0x000fc80000011625 */
[----:B------:R-:W-:-:S05]  /*16f0*/  LEA.HI R50, R37, R50, RZ, 0x1 ;  /* 0x0000003225327211 */ /* 0x000fca00078f08ff */
[----:B------:R-:W-:-:S04]  /*1700*/  IMAD R39, R50, -0xc, R39 ;  /* 0xfffffff432277824 */ /* 0x000fc800078e0227 */
[----:B------:R-:W-:-:S04]  /*1710*/  IMAD R39, R39, 0x2, R38 ;  /* 0x0000000227277824 */ /* 0x000fc800078e0226 */
[C---:B------:R-:W-:Y:S02]  /*1720*/  VIADD R51, R39.reuse, 0x1 ;  /* 0x0000000127337836 */ /* 0x040fe40000000000 */
[----:B------:R-:W-:-:S04]  /*1730*/  IMAD.WIDE R74, R39, 0x4, R46 ;  /* 0x00000004274a7825 */ /* 0x000fc800078e022e */
[----:B------:R-:W-:Y:S02]  /*1740*/  IMAD.WIDE R50, R51, 0x4, R46 ;  /* 0x0000000433327825 */ /* 0x000fe400078e022e */
[----:B------:R-:W2:Y:S04]  /*1750*/  LDG.E.EL R74, desc[UR6][R74.64] ;  /* 0x000000064a4a7981 */ /* 0x000ea8000c2e1900 */
[----:B------:R0:W2:Y:S01]  /*1760*/  LDG.E.EL R61, desc[UR6][R50.64] ;  /* 0x00000006323d7981 */ /* 0x0000a2000c2e1900 */
[----:B------:R-:W-:-:S04]  /*1770*/  VIADD R25, R39, 0x2 ;  /* 0x0000000227197836 */ /* 0x000fc80000000000 */
[----:B------:R-:W-:-:S05]  /*1780*/  IMAD.WIDE R24, R25, 0x4, R46 ;  /* 0x0000000419187825 */ /* 0x000fca00078e022e */
[----:B------:R1:W3:Y:S01]  /*1790*/  LDG.E.EL R52, desc[UR6][R24.64] ;  /* 0x0000000618347981 */ /* 0x0002e2000c2e1900 */
[----:B------:R-:W-:Y:S02]  /*17a0*/  LOP3.LUT R31, R0, 0x7, R31, 0xfe, !PT ;  /* 0x00000007001f7812 */ /* 0x000fe400078efe1f */
[----:B------:R-:W-:-:S03]  /*17b0*/  P2R R57, PR, RZ, 0x4 ;  /* 0x00000004ff397803 */ /* 0x000fc60000000000 */
[----:B0-----:R-:W-:-:S05]  /*17c0*/  IMAD.HI R50, R31, 0x2aaaaaab, RZ ;  /* 0x2aaaaaab1f327827 */ /* 0x001fca00078e02ff */
[----:B------:R-:W-:-:S04]  /*17d0*/  SHF.R.U32.HI R51, RZ, 0x1, R50 ;  /* 0x00000001ff337819 */ /* 0x000fc80000011632 */
[----:B------:R-:W-:Y:S02]  /*17e0*/  LEA.HI R50, R50, R51, RZ, 0x1 ;  /* 0x0000003332327211 */ /* 0x000fe400078f08ff */
[----:B------:R-:W-:-:S03]  /*17f0*/  P2R R36, PR, RZ, 0x1 ;  /* 0x00000001ff247803 */ /* 0x000fc60000000000 */
[----:B------:R-:W-:-:S04]  /*1800*/  IMAD R31, R50, -0xc, R31 ;  /* 0xfffffff4321f7824 */ /* 0x000fc800078e021f */
[----:B------:R-:W-:-:S04]  /*1810*/  IMAD R31, R31, 0x2, R38 ;  /* 0x000000021f1f7824 */ /* 0x000fc800078e0226 */
[----:B------:R-:W-:-:S04]  /*1820*/  VIADD R51, R31, 0x1 ;  /* 0x000000011f337836 */ /* 0x000fc80000000000 */
[----:B-1----:R-:W-:-:S04]  /*1830*/  IMAD.WIDE R24, R51, 0x4, R46 ;  /* 0x0000000433187825 */ /* 0x002fc800078e022e */
[----:B------:R-:W-:-:S04]  /*1840*/  VIADD R51, R31, 0x2 ;  /* 0x000000021f337836 */ /* 0x000fc80000000000 */
[----:B------:R-:W-:-:S05]  /*1850*/  IMAD.WIDE R50, R51, 0x4, R46 ;  /* 0x0000000433327825 */ /* 0x000fca00078e022e */
[----:B------:R-:W4:Y:S01]  /*1860*/  LDG.E.EL R72, desc[UR6][R50.64] ;  /* 0x0000000632487981 */ /* 0x000f22000c2e1900 */
[C---:B--2---:R-:W-:Y:S02]  /*1870*/  FSETP.GT.AND P2, PT, R61.reuse, R74, PT ;  /* 0x0000004a3d00720b */ /* 0x044fe40003f44000 */
[----:B------:R-:W-:-:S11]  /*1880*/  FSETP.NAN.AND P1, PT, R61, R61, PT ;  /* 0x0000003d3d00720b */ /* 0x000fd60003f28000 */
[----:B------:R-:W-:-:S04]  /*1890*/  @!P2 SEL R61, R61, R74, P1 ;  /* 0x0000004a3d3da207 */ /* 0x000fc80000800000 */
[-C--:B---3--:R-:W-:Y:S01]  /*18a0*/  FSETP.GEU.AND P0, PT, R61, R52.reuse, PT ;  /* 0x000000343d00720b */ /* 0x088fe20003f0e000 */
[----:B------:R-:W-:Y:S01]  /*18b0*/  IMAD.WIDE R74, R31, 0x4, R46 ;  /* 0x000000041f4a7825 */ /* 0x000fe200078e022e */
[----:B------:R-:W-:-:S05]  /*18c0*/  FSETP.NAN.AND P1, PT, R52, R52, PT ;  /* 0x000000343400720b */ /* 0x000fca0003f28000 */
[----:B------:R-:W2:Y:S06]  /*18d0*/  LDG.E.EL R74, desc[UR6][R74.64] ;  /* 0x000000064a4a7981 */ /* 0x000eac000c2e1900 */
[----:B------:R-:W-:Y:S02]  /*18e0*/  @P0 SEL R52, R52, R61, P1 ;  /* 0x0000003d34340207 */ /* 0x000fe40000800000 */
[----:B------:R-:W2:Y:S01]  /*18f0*/  LDG.E.EL R61, desc[UR6][R24.64] ;  /* 0x00000006183d7981 */ /* 0x000ea2000c2e1900 */
[----:B------:R-:W-:Y:S02]  /*1900*/  P2R R37, PR, RZ, 0x1 ;  /* 0x00000001ff257803 */ /* 0x000fe40000000000 */
[----:B--2---:R-:W-:-:S02]  /*1910*/  FSETP.GT.AND P0, PT, R61, R74, PT ;  /* 0x0000004a3d00720b */ /* 0x004fc40003f04000 */
[----:B------:R-:W-:Y:S02]  /*1920*/  FSETP.NAN.AND P1, PT, R61, R61, PT ;  /* 0x0000003d3d00720b */ /* 0x000fe40003f28000 */
[----:B------:R-:W-:-:S09]  /*1930*/  P2R R69, PR, RZ, 0x1 ;  /* 0x00000001ff457803 */ /* 0x000fd20000000000 */
[----:B------:R-:W-:-:S04]  /*1940*/  @!P0 SEL R61, R61, R74, P1 ;  /* 0x0000004a3d3d8207 */ /* 0x000fc80000800000 */
[-C--:B----4-:R-:W-:Y:S02]  /*1950*/  FSETP.GEU.AND P0, PT, R61, R72.reuse, PT ;  /* 0x000000483d00720b */ /* 0x090fe40003f0e000 */
[----:B------:R-:W-:-:S11]  /*1960*/  FSETP.NAN.AND P1, PT, R72, R72, PT ;  /* 0x000000484800720b */ /* 0x000fd60003f28000 */
[----:B------:R-:W-:Y:S01]  /*1970*/  @P0 SEL R72, R72, R61, P1 ;  /* 0x0000003d48480207 */ /* 0x000fe20000800000 */
[----:B------:R-:W-:-:S04]  /*1980*/  VIADD R61, R39, 0x19 ;  /* 0x00000019273d7836 */ /* 0x000fc80000000000 */
[----:B------:R-:W-:-:S05]  /*1990*/  IMAD.WIDE R24, R61, 0x4, R46 ;  /* 0x000000043d187825 */ /* 0x000fca00078e022e */
[----:B------:R0:W2:Y:S01]  /*19a0*/  LDG.E.EL R77, desc[UR6][R24.64] ;  /* 0x00000006184d7981 */ /* 0x0000a2000c2e1900 */
[----:B------:R-:W-:-:S04]  /*19b0*/  VIADD R75, R31, 0x19 ;  /* 0x000000191f4b7836 */ /* 0x000fc80000000000 */
[----:B------:R-:W-:Y:S01]  /*19c0*/  IMAD.WIDE R50, R75, 0x4, R46 ;  /* 0x000000044b327825 */ /* 0x000fe200078e022e */
[----:B------:R-:W-:-:S04]  /*19d0*/  P2R R38, PR, RZ, 0x1 ;  /* 0x00000001ff267803 */ /* 0x000fc80000000000 */
[----:B------:R-:W3:Y:S01]  /*19e0*/  LDG.E.EL R75, desc[UR6][R50.64] ;  /* 0x00000006324b7981 */ /* 0x000ee2000c2e1900 */
[----:B------:R-:W-:-:S04]  /*19f0*/  VIADD R79, R39, 0x1a ;  /* 0x0000001a274f7836 */ /* 0x000fc80000000000 */
[----:B0-----:R-:W-:Y:S01]  /*1a00*/  IMAD.WIDE R24, R79, 0x4, R46 ;  /* 0x000000044f187825 */ /* 0x001fe200078e022e */
[-C--:B--2---:R-:W-:Y:S02]  /*1a10*/  FSETP.GEU.AND P0, PT, R52, R77.reuse, PT ;  /* 0x0000004d3400720b */ /* 0x084fe40003f0e000 */
[----:B------:R-:W-:-:S11]  /*1a20*/  FSETP.NAN.AND P1, PT, R77, R77, PT ;  /* 0x0000004d4d00720b */ /* 0x000fd60003f28000 */
[----:B------:R-:W-:Y:S02]  /*1a30*/  @P0 SEL R77, R77, R52, P1 ;  /* 0x000000344d4d0207 */ /* 0x000fe40000800000 */
[----:B------:R-:W2:Y:S01]  /*1a40*/  LDG.E.EL R52, desc[UR6][R24.64] ;  /* 0x0000000618347981 */ /* 0x000ea2000c2e1900 */
[----:B------:R-:W-:Y:S02]  /*1a50*/  P2R R61, PR, RZ, 0x1 ;  /* 0x00000001ff3d7803 */ /* 0x000fe40000000000 */
[-C--:B---3--:R-:W-:Y:S02]  /*1a60*/  FSETP.GEU.AND P0, PT, R72, R75.reuse, PT ;  /* 0x0000004b4800720b */ /* 0x088fe40003f0e000 */
        /* <DEDUP_REMOVED lines=44> */
[----:B------:R-:W-:Y:S01]  /*1d30*/  VIADD R83, R31, 0x33 ;  /* 0x000000331f537836 */ /* 0x000fe20000000000 */
[----:B------:R-:W-:Y:S01]  /*1d40*/  P2R R62, PR, RZ, 0x4 ;  /* 0x00000004ff3e7803 */ /* 0x000fe20000000000 */
[----:B------:R-:W-:Y:S02]  /*1d50*/  VIADD R53, R53, 0x34 ;  /* 0x0000003435357836 */ /* 0x000fe40000000000 */
[----:B------:R-:W-:-:S05]  /*1d60*/  IMAD.WIDE R50, R83, 0x4, R46 ;  /* 0x0000000453327825 */ /* 0x000fca00078e022e */
[----:B------:R0:W3:Y:S01]  /*1d70*/  LDG.E.EL R82, desc[UR6][R50.64] ;  /* 0x0000000632527981 */ /* 0x0000e2000c2e1900 */
[----:B------:R-:W-:Y:S02]  /*1d80*/  VIADD R71, R71, 0x34 ;  /* 0x0000003447477836 */ /* 0x000fe40000000000 */
[----:B------:R-:W-:Y:S02]  /*1d90*/  VIADD R27, R27, 0x34 ;  /* 0x000000341b1b7836 */ /* 0x000fe40000000000 */
[----:B0-----:R-:W-:-:S05]  /*1da0*/  IMAD.WIDE R50, R71, 0x4, R46 ;  /* 0x0000000447327825 */ /* 0x001fca00078e022e */
[----:B------:R-:W4:Y:S01]  /*1db0*/  LDG.E.EL R25, desc[UR6][R50.64] ;  /* 0x0000000632197981 */ /* 0x000f22000c2e1900 */
[-C--:B--2---:R-:W-:Y:S02]  /*1dc0*/  FSETP.GEU.AND P1, PT, R52, R81.reuse, PT ;  /* 0x000000513400720b */ /* 0x084fe40003f2e000 */
[----:B------:R-:W-:-:S11]  /*1dd0*/  FSETP.NAN.AND P2, PT, R81, R81, PT ;  /* 0x000000515100720b */ /* 0x000fd60003f48000 */
[----:B------:R-:W-:Y:S01]  /*1de0*/  @P1 SEL R81, R81, R52, P2 ;  /* 0x0000003451511207 */ /* 0x000fe20001000000 */
[----:B------:R-:W-:-:S05]  /*1df0*/  IMAD.WIDE R52, R53, 0x4, R46 ;  /* 0x0000000435347825 */ /* 0x000fca00078e022e */
[----:B------:R0:W2:Y:S02]  /*1e00*/  LDG.E.EL R24, desc[UR6][R52.64] ;  /* 0x0000000634187981 */ /* 0x0000a4000c2e1900 */
[----:B0-----:R-:W-:-:S05]  /*1e10*/  IMAD.WIDE R52, R27, 0x4, R46 ;  /* 0x000000041b347825 */ /* 0x001fca00078e022e */
[----:B------:R-:W5:Y:S01]  /*1e20*/  LDG.E.EL R27, desc[UR6][R52.64] ;  /* 0x00000006341b7981 */ /* 0x000f62000c2e1900 */
[-C--:B---3--:R-:W-:Y:S02]  /*1e30*/  FSETP.GEU.AND P2, PT, R80, R82.reuse, PT ;  /* 0x000000525000720b */ /* 0x088fe40003f4e000 */
[----:B------:R-:W-:Y:S02]  /*1e40*/  P2R R78, PR, RZ, 0x1 ;  /* 0x00000001ff4e7803 */ /* 0x000fe40000000000 */
[----:B------:R-:W-:Y:S02]  /*1e50*/  P2R R58, PR, RZ, 0x8 ;  /* 0x00000008ff3a7803 */ /* 0x000fe40000000000 */
[----:B------:R-:W-:-:S07]  /*1e60*/  FSETP.NAN.AND P3, PT, R82, R82, PT ;  /* 0x000000525200720b */ /* 0x000fce0003f68000 */
[----:B------:R-:W-:Y:S02]  /*1e70*/  @P2 SEL R82, R82, R80, P3 ;  /* 0x0000005052522207 */ /* 0x000fe40001800000 */
[----:B------:R-:W-:Y:S02]  /*1e80*/  P2R R80, PR, RZ, 0x4 ;  /* 0x00000004ff507803 */ /* 0x000fe40000000000 */
[-C--:B--2---:R-:W-:Y:S02]  /*1e90*/  FSETP.GEU.AND P0, PT, R73, R24.reuse, PT ;  /* 0x000000184900720b */ /* 0x084fe40003f0e000 */
[----:B------:R-:W-:Y:S02]  /*1ea0*/  FSETP.NAN.AND P3, PT, R24, R24, PT ;  /* 0x000000181800720b */ /* 0x000fe40003f68000 */
[----:B------:R-:W-:-:S09]  /*1eb0*/  P2R R83, PR, RZ, 0x1 ;  /* 0x00000001ff537803 */ /* 0x000fd20000000000 */
[----:B------:R-:W-:Y:S02]  /*1ec0*/  @P0 SEL R24, R24, R73, P3 ;  /* 0x0000004918180207 */ /* 0x000fe40001800000 */
[----:B----4-:R-:W-:Y:S02]  /*1ed0*/  FSETP.GEU.AND P0, PT, R60, R25, PT ;  /* 0x000000193c00720b */ /* 0x010fe40003f0e000 */
[----:B-----5:R-:W-:Y:S02]  /*1ee0*/  FSETP.GEU.AND P2, PT, R48, R27, PT ;  /* 0x0000001b3000720b */ /* 0x020fe40003f4e000 */
[----:B------:R-:W-:Y:S02]  /*1ef0*/  FSETP.NAN.AND P3, PT, R25, R25, PT ;  /* 0x000000191900720b */ /* 0x000fe40003f68000 */
[----:B------:R-:W-:-:S07]  /*1f00*/  P2R R50, PR, RZ, 0x1 ;  /* 0x00000001ff327803 */ /* 0x000fce0000000000 */
[----:B------:R-:W-:Y:S02]  /*1f10*/  @P0 SEL R25, R25, R60, P3 ;  /* 0x0000003c19190207 */ /* 0x000fe40001800000 */
[----:B------:R-:W-:Y:S01]  /*1f20*/  ISETP.NE.AND P0, PT, R49, RZ, PT ;  /* 0x000000ff3100720c */ /* 0x000fe20003f05270 */
[----:B------:R-:W-:Y:S01]  /*1f30*/  VIADD R49, R45, 0x34 ;  /* 0x000000342d317836 */ /* 0x000fe20000000000 */
[----:B------:R-:W-:-:S04]  /*1f40*/  FSETP.NAN.AND P3, PT, R27, R27, PT ;  /* 0x0000001b1b00720b */ /* 0x000fc80003f68000 */
[----:B------:R-:W-:Y:S01]  /*1f50*/  @P2 SEL R27, R27, R48, P3 ;  /* 0x000000301b1b2207 */ /* 0x000fe20001800000 */
[----:B------:R-:W-:Y:S01]  /*1f60*/  IMAD.WIDE R48, R49, 0x4, R46 ;  /* 0x0000000431307825 */ /* 0x000fe200078e022e */
[----:B------:R-:W-:Y:S02]  /*1f70*/  P2R R52, PR, RZ, 0x4 ;  /* 0x00000004ff347803 */ /* 0x000fe40000000000 */
[----:B------:R-:W-:Y:S02]  /*1f80*/  ISETP.NE.AND P2, PT, R26, RZ, PT ;  /* 0x000000ff1a00720c */ /* 0x000fe40003f45270 */
[----:B------:R-:W2:Y:S01]  /*1f90*/  LDG.E.EL R26, desc[UR6][R48.64] ;  /* 0x00000006301a7981 */ /* 0x000ea2000c2e1900 */
[----:B------:R-:W-:Y:S01]  /*1fa0*/  P2R R79, PR, RZ, 0x2 ;  /* 0x00000002ff4f7803 */ /* 0x000fe20000000000 */
[----:B------:R-:W-:-:S04]  /*1fb0*/  VIADD R45, R44, 0x34 ;  /* 0x000000342c2d7836 */ /* 0x000fc80000000000 */
[----:B------:R-:W-:Y:S01]  /*1fc0*/  IMAD.WIDE R44, R45, 0x4, R46 ;  /* 0x000000042d2c7825 */ /* 0x000fe200078e022e */
[-C--:B--2---:R-:W-:Y:S02]  /*1fd0*/  FSETP.GEU.AND P1, PT, R43, R26.reuse, PT ;  /* 0x0000001a2b00720b */ /* 0x084fe40003f2e000 */
[----:B------:R-:W-:Y:S02]  /*1fe0*/  FSETP.NAN.AND P3, PT, R26, R26, PT ;  /* 0x0000001a1a00720b */ /* 0x000fe40003f68000 */
[----:B------:R-:W-:-:S09]  /*1ff0*/  P2R R48, PR, RZ, 0x2 ;  /* 0x00000002ff307803 */ /* 0x000fd20000000000 */
[----:B------:R-:W-:Y:S02]  /*2000*/  @P1 SEL R26, R26, R43, P3 ;  /* 0x0000002b1a1a1207 */ /* 0x000fe40001800000 */
[----:B------:R-:W-:Y:S02]  /*2010*/  ISETP.NE.AND P1, PT, R28, RZ, PT ;  /* 0x000000ff1c00720c */ /* 0x000fe40003f25270 */
[----:B------:R-:W2:Y:S01]  /*2020*/  LDG.E.EL R28, desc[UR6][R44.64] ;  /* 0x000000062c1c7981 */ /* 0x000ea2000c2e1900 */
        /* <DEDUP_REMOVED lines=8> */
[----:B------:R-:W-:Y:S02]  /*20b0*/  VIADD R41, R39, 0x34 ;  /* 0x0000003427297836 */ /* 0x000fe40000000000 */
[----:B------:R-:W-:Y:S01]  /*20c0*/  VIADD R31, R31, 0x34 ;  /* 0x000000341f1f7836 */ /* 0x000fe20000000000 */
[----:B------:R-:W-:Y:S02]  /*20d0*/  P2R R51, PR, RZ, 0x1 ;  /* 0x00000001ff337803 */ /* 0x000fe40000000000 */
[----:B------:R-:W-:-:S04]  /*20e0*/  ISETP.NE.AND P0, PT, R59, RZ, PT ;  /* 0x000000ff3b00720c */ /* 0x000fc80003f05270 */
[----:B------:R-:W-:Y:S02]  /*20f0*/  P2R R59, PR, RZ, 0x1 ;  /* 0x00000001ff3b7803 */ /* 0x000fe40000000000 */
[----:B------:R-:W-:-:S04]  /*2100*/  ISETP.NE.AND P0, PT, R54, RZ, PT ;  /* 0x000000ff3600720c */ /* 0x000fc80003f05270 */
[----:B------:R-:W-:Y:S02]  /*2110*/  P2R R54, PR, RZ, 0x1 ;  /* 0x00000001ff367803 */ /* 0x000fe40000000000 */
[----:B------:R-:W-:Y:S02]  /*2120*/  ISETP.NE.AND P0, PT, R55, RZ, PT ;  /* 0x000000ff3700720c */ /* 0x000fe40003f05270 */
[-C--:B--2---:R-:W-:Y:S02]  /*2130*/  FSETP.GEU.AND P4, PT, R40, R29.reuse, PT ;  /* 0x0000001d2800720b */ /* 0x084fe40003f8e000 */
[----:B------:R-:W-:Y:S02]  /*2140*/  FSETP.NAN.AND P5, PT, R29, R29, PT ;  /* 0x0000001d1d00720b */ /* 0x000fe40003fa8000 */
[----:B------:R-:W-:-:S09]  /*2150*/  P2R R42, PR, RZ, 0x10 ;  /* 0x00000010ff2a7803 */ /* 0x000fd20000000000 */
[----:B------:R-:W-:Y:S01]  /*2160*/  @P4 SEL R29, R29, R40, P5 ;  /* 0x000000281d1d4207 */ /* 0x000fe20002800000 */
[----:B------:R-:W-:Y:S01]  /*2170*/  IMAD.WIDE R40, R41, 0x4, R46 ;  /* 0x0000000429287825 */ /* 0x000fe200078e022e */
[----:B------:R-:W-:-:S04]  /*2180*/  ISETP.NE.AND P4, PT, R30, RZ, PT ;  /* 0x000000ff1e00720c */ /* 0x000fc80003f85270 */
[----:B------:R-:W2:Y:S01]  /*2190*/  LDG.E.EL R30, desc[UR6][R40.64] ;  /* 0x00000006281e7981 */ /* 0x000ea2000c2e1900 */
[----:B------:R-:W-:-:S05]  /*21a0*/  IMAD.WIDE R46, R31, 0x4, R46 ;  /* 0x000000041f2e7825 */ /* 0x000fca00078e022e */
[----:B------:R-:W3:Y:S01]  /*21b0*/  LDG.E.EL R31, desc[UR6][R46.64] ;  /* 0x000000062e1f7981 */ /* 0x000ee2000c2e1900 */
[----:B------:R-:W-:Y:S02]  /*21c0*/  P2R R55, PR, RZ, 0x1 ;  /* 0x00000001ff377803 */ /* 0x000fe40000000000 */
[----:B------:R-:W-:-:S04]  /*21d0*/  ISETP.NE.AND P0, PT, R56, RZ, PT ;  /* 0x000000ff3800720c */ /* 0x000fc80003f05270 */
        /* <DEDUP_REMOVED lines=21> */
[-C--:B--2---:R-:W-:Y:S02]  /*2330*/  FSETP.GEU.AND P5, PT, R81, R30.reuse, PT ;  /* 0x0000001e5100720b */ /* 0x084fe40003fae000 */
[----:B------:R-:W-:-:S11]  /*2340*/  FSETP.NAN.AND P6, PT, R30, R30, PT ;  /* 0x0000001e1e00720b */ /* 0x000fd60003fc8000 */
[----:B------:R-:W-:Y:S02]  /*2350*/  @P5 SEL R30, R30, R81, P6 ;  /* 0x000000511e1e5207 */ /* 0x000fe40003000000 */
[-C--:B---3--:R-:W-:Y:S02]  /*2360*/  FSETP.GEU.AND P6, PT, R82, R31.reuse, PT ;  /* 0x0000001f5200720b */ /* 0x088fe40003fce000 */
[----:B------:R-:W-:Y:S02]  /*2370*/  FSETP.NAN.AND P0, PT, R31, R31, PT ;  /* 0x0000001f1f00720b */ /* 0x000fe40003f08000 */
[----:B------:R-:W-:-:S09]  /*2380*/  P2R R43, PR, RZ, 0x40 ;  /* 0x00000040ff2b7803 */ /* 0x000fd20000000000 */
[----:B------:R-:W-:Y:S02]  /*2390*/  @P6 SEL R31, R31, R82, P0 ;  /* 0x000000521f1f6207 */ /* 0x000fe40000000000 */
[----:B------:R-:W-:Y:S02]  /*23a0*/  ISETP.NE.AND P0, PT, R68, RZ, PT ;  /* 0x000000ff4400720c */ /* 0x000fe40003f05270 */
[----:B------:R-:W-:Y:S02]  /*23b0*/  ISETP.NE.AND P6, PT, R37, RZ, PT ;  /* 0x000000ff2500720c */ /* 0x000fe40003fc5270 */
[----:B------:R-:W-:Y:S02]  /*23c0*/  SEL R37, RZ, 0x1, !P0 ;  /* 0x00000001ff257807 */ /* 0x000fe40004000000 */
[----:B------:R-:W-:Y:S02]  /*23d0*/  ISETP.NE.AND P0, PT, R67, RZ, PT ;  /* 0x000000ff4300720c */ /* 0x000fe40003f05270 */
[----:B------:R-:W-:-:S02]  /*23e0*/  P2R R41, PR, RZ, 0x20 ;  /* 0x00000020ff297803 */ /* 0x000fc40000000000 */
[----:B------:R-:W-:Y:S02]  /*23f0*/  ISETP.NE.AND P5, PT, R38, RZ, PT ;  /* 0x000000ff2600720c */ /* 0x000fe40003fa5270 */
[----:B------:R-:W-:Y:S02]  /*2400*/  SEL R38, RZ, 0x1, !P0 ;  /* 0x00000001ff267807 */ /* 0x000fe40004000000 */
[----:B------:R-:W-:-:S04]  /*2410*/  ISETP.NE.AND P0, PT, R66, RZ, PT ;  /* 0x000000ff4200720c */ /* 0x000fc80003f05270 */
        /* <DEDUP_REMOVED lines=12> */
[----:B------:R-:W-:Y:S02]  /*24e0*/  SEL R37, R37, 0x2, P0 ;  /* 0x0000000225257807 */ /* 0x000fe40000000000 */
[----:B------:R-:W-:Y:S02]  /*24f0*/  ISETP.NE.AND P0, PT, R57, RZ, PT ;  /* 0x000000ff3900720c */ /* 0x000fe40003f05270 */
[----:B------:R-:W-:Y:S02]  /*2500*/  SEL R53, R53, 0x2, P6 ;  /* 0x0000000235357807 */ /* 0x000fe40003000000 */
[----:B------:R-:W-:Y:S02]  /*2510*/  SEL R38, R38, 0x2, P0 ;  /* 0x0000000226267807 */ /* 0x000fe40000000000 */
[----:B------:R-:W-:Y:S02]  /*2520*/  ISETP.NE.AND P0, PT, R56, RZ, PT ;  /* 0x000000ff3800720c */ /* 0x000fe40003f05270 */
[----:B------:R-:W-:-:S02]  /*2530*/  ISETP.NE.AND P6, PT, R5, RZ, PT ;  /* 0x000000ff0500720c */ /* 0x000fc40003fc5270 */
[----:B------:R-:W-:Y:S02]  /*2540*/  SEL R40, R40, 0x2, P0 ;  /* 0x0000000228287807 */ /* 0x000fe40000000000 */
[----:B------:R-:W-:Y:S02]  /*2550*/  P2R R5, PR, RZ, 0x40 ;  /* 0x00000040ff057803 */ /* 0x000fe40000000000 */
[----:B------:R-:W-:Y:S02]  /*2560*/  ISETP.NE.AND P6, PT, R35, RZ, PT ;  /* 0x000000ff2300720c */ /* 0x000fe40003fc5270 */
[----:B------:R-:W-:Y:S02]  /*2570*/  SEL R40, R40, 0x3, P1 ;  /* 0x0000000328287807 */ /* 0x000fe40000800000 */
[----:B------:R-:W-:Y:S02]  /*2580*/  ISETP.NE.AND P1, PT, R32, RZ, PT ;  /* 0x000000ff2000720c */ /* 0x000fe40003f25270 */
[----:B------:R-:W-:-:S02]  /*2590*/  P2R R32, PR, RZ, 0x40 ;  /* 0x00000040ff207803 */ /* 0x000fc40000000000 */
[----:B------:R-:W-:-:S04]  /*25a0*/  ISETP.NE.AND P6, PT, R22, RZ, PT ;  /* 0x000000ff1600720c */ /* 0x000fc80003fc5270 */
[----:B------:R-:W-:Y:S02]  /*25b0*/  P2R R22, PR, RZ, 0x40 ;  /* 0x00000040ff167803 */ /* 0x000fe40000000000 */
[----:B------:R-:W-:-:S04]  /*25c0*/  ISETP.NE.AND P6, PT, R7, RZ, PT ;  /* 0x000000ff0700720c */ /* 0x000fc80003fc5270 */
[----:B------:R-:W-:Y:S02]  /*25d0*/  P2R R7, PR, RZ, 0x40 ;  /* 0x00000040ff077803 */ /* 0x000fe40000000000 */
[----:B------:R-:W-:Y:S02]  /*25e0*/  ISETP.NE.AND P6, PT, R8, RZ, PT ;  /* 0x000000ff0800720c */ /* 0x000fe40003fc5270 */
[----:B------:R-:W-:Y:S02]  /*25f0*/  ISETP.NE.AND P0, PT, R55, RZ, PT ;  /* 0x000000ff3700720c */ /* 0x000fe40003f05270 */
[----:B------:R-:W-:Y:S02]  /*2600*/  P2R R8, PR, RZ, 0x40 ;  /* 0x00000040ff087803 */ /* 0x000fe40000000000 */
[----:B------:R-:W-:Y:S02]  /*2610*/  ISETP.NE.AND P6, PT, R9, RZ, PT ;  /* 0x000000ff0900720c */ /* 0x000fe40003fc5270 */
[----:B------:R-:W-:-:S02]  /*2620*/  SEL R39, R39, 0x2, P0 ;  /* 0x0000000227277807 */ /* 0x000fc40000000000 */
[----:B------:R-:W-:Y:S02]  /*2630*/  ISETP.NE.AND P0, PT, R54, RZ, PT ;  /* 0x000000ff3600720c */ /* 0x000fe40003f05270 */
        /* <DEDUP_REMOVED lines=15> */
[----:B------:R-:W-:Y:S02]  /*2730*/  ISETP.NE.AND P6, PT, R14, RZ, PT ;  /* 0x000000ff0e00720c */ /* 0x000fe40003fc5270 */
[----:B------:R-:W-:Y:S02]  /*2740*/  SEL R49, R49, 0x2, P0 ;  /* 0x0000000231317807 */ /* 0x000fe40000000000 */
[----:B------:R-:W-:Y:S02]  /*2750*/  ISETP.NE.AND P0, PT, R51, RZ, PT ;  /* 0x000000ff3300720c */ /* 0x000fe40003f05270 */
        /* <DEDUP_REMOVED lines=19> */
[----:B------:R-:W-:Y:S02]  /*2890*/  P2R R10, PR, RZ, 0x40 ;  /* 0x00000040ff0a7803 */ /* 0x000fe40000000000 */
[----:B------:R-:W-:Y:S02]  /*28a0*/  ISETP.NE.AND P6, PT, R70, RZ, PT ;  /* 0x000000ff4600720c */ /* 0x000fe40003fc5270 */
[----:B------:R-:W-:-:S02]  /*28b0*/  SEL R37, R37, 0x3, P4 ;  /* 0x0000000325257807 */ /* 0x000fc40002000000 */
[----:B------:R-:W-:Y:S02]  /*28c0*/  SEL R46, R46, 0x3, P6 ;  /* 0x000000032e2e7807 */ /* 0x000fe40003000000 */
[----:B------:R-:W-:Y:S02]  /*28d0*/  ISETP.NE.AND P6, PT, R10, RZ, PT ;  /* 0x000000ff0a00720c */ /* 0x000fe40003fc5270 */
[----:B------:R-:W-:Y:S02]  /*28e0*/  SEL R38, R38, 0x3, P3 ;  /* 0x0000000326267807 */ /* 0x000fe40001800000 */
[----:B------:R-:W-:Y:S02]  /*28f0*/  SEL R37, R37, 0x4, P6 ;  /* 0x0000000425257807 */ /* 0x000fe40003000000 */
[----:B------:R-:W-:-:S04]  /*2900*/  ISETP.NE.AND P6, PT, R12, RZ, PT ;  /* 0x000000ff0c00720c */ /* 0x000fc80003fc5270 */
[----:B------:R-:W-:Y:S02]  /*2910*/  SEL R38, R38, 0x4, P6 ;  /* 0x0000000426267807 */ /* 0x000fe40003000000 */
[----:B------:R-:W-:Y:S02]  /*2920*/  ISETP.NE.AND P6, PT, R13, RZ, PT ;  /* 0x000000ff0d00720c */ /* 0x000fe40003fc5270 */
[----:B------:R-:W-:Y:S01]  /*2930*/  SEL R39, R39, 0x3, P2 ;  /* 0x0000000327277807 */ /* 0x000fe20001000000 */
[----:B------:R-:W-:Y:S01]  /*2940*/  UPRMT UR4, UR5, 0x654, UR4 ;  /* 0x0000065405047896 */ /* 0x000fe20008000004 */
[----:B------:R-:W-:Y:S01]  /*2950*/  SEL R40, R40, 0x4, P6 ;  /* 0x0000000428287807 */ /* 0x000fe20003000000 */
[----:B------:R-:W0:Y:S01]  /*2960*/  LDC.64 R12, c[0x0][0x218] ;  /* 0x00008600ff0c7b82 */ /* 0x000e220000000a00 */
[----:B------:R-:W-:Y:S02]  /*2970*/  ISETP.NE.AND P6, PT, R14, RZ, PT ;  /* 0x000000ff0e00720c */ /* 0x000fe40003fc5270 */
[----:B------:R-:W-:-:S02]  /*2980*/  SEL R45, R45, 0x3, P0 ;  /* 0x000000032d2d7807 */ /* 0x000fc40000000000 */
[----:B------:R-:W-:Y:S02]  /*2990*/  SEL R39, R39, 0x4, P6 ;  /* 0x0000000427277807 */ /* 0x000fe40003000000 */
[----:B------:R-:W-:Y:S02]  /*29a0*/  ISETP.NE.AND P6, PT, R15, RZ, PT ;  /* 0x000000ff0f00720c */ /* 0x000fe40003fc5270 */
[----:B------:R-:W-:Y:S02]  /*29b0*/  SEL R49, R49, 0x3, P1 ;  /* 0x0000000331317807 */ /* 0x000fe40000800000 */
[----:B------:R-:W-:Y:S02]  /*29c0*/  SEL R45, R45, 0x4, P6 ;  /* 0x000000042d2d7807 */ /* 0x000fe40003000000 */
[----:B------:R-:W-:Y:S02]  /*29d0*/  ISETP.NE.AND P6, PT, R21, RZ, PT ;  /* 0x000000ff1500720c */ /* 0x000fe40003fc5270 */
[----:B------:R-:W-:-:S02]  /*29e0*/  ISETP.NE.AND P2, PT, R61, RZ, PT ;  /* 0x000000ff3d00720c */ /* 0x000fc40003f45270 */
[----:B------:R-:W-:Y:S02]  /*29f0*/  SEL R49, R49, 0x4, P6 ;  /* 0x0000000431317807 */ /* 0x000fe40003000000 */
[----:B------:R-:W-:Y:S02]  /*2a00*/  SEL R53, R53, 0x3, P2 ;  /* 0x0000000335357807 */ /* 0x000fe40001000000 */
[----:B------:R-:W-:-:S04]  /*2a10*/  ISETP.NE.AND P6, PT, R34, RZ, PT ;  /* 0x000000ff2200720c */ /* 0x000fc80003fc5270 */
        /* <DEDUP_REMOVED lines=15> */
[----:B------:R-:W-:Y:S02]  /*2b10*/  ISETP.NE.AND P6, PT, R58, RZ, PT ;  /* 0x000000ff3a00720c */ /* 0x000fe40003fc5270 */
[----:B------:R-:W-:Y:S02]  /*2b20*/  ISETP.NE.AND P5, PT, R4, RZ, PT ;  /* 0x000000ff0400720c */ /* 0x000fe40003fa5270 */
[----:B------:R-:W-:Y:S01]  /*2b30*/  SEL R53, R53, 0x5, P6 ;  /* 0x0000000535357807 */ /* 0x000fe20003000000 */
[----:B------:R-:W1:Y:S01]  /*2b40*/  S2R R4, SR_TID.X ;  /* 0x0000000000047919 */ /* 0x000e620000002100 */
        /* <DEDUP_REMOVED lines=12> */
[----:B------:R-:W-:Y:S01]  /*2c10*/  ISETP.NE.AND P6, PT, R5, RZ, PT ;  /* 0x000000ff0500720c */ /* 0x000fe20003fc5270 */
[----:B-1----:R-:W-:-:S05]  /*2c20*/  IMAD.SHL.U32 R5, R4, 0x8, RZ ;  /* 0x0000000804057824 */ /* 0x002fca00078e00ff */
[----:B------:R-:W-:-:S04]  /*2c30*/  LOP3.LUT R5, R5, 0x3f8, RZ, 0xc0, !PT ;  /* 0x000003f805057812 */ /* 0x000fc800078ec0ff */
[----:B------:R-:W-:-:S05]  /*2c40*/  LEA R15, R5, UR4, 0x2 ;  /* 0x00000004050f7c11 */ /* 0x000fca000f8e10ff */
[----:B------:R-:W-:Y:S04]  /*2c50*/  STS.128 [R15], R24 ;  /* 0x000000180f007388 */ /* 0x000fe80000000c00 */
[----:B------:R-:W-:Y:S01]  /*2c60*/  STS.128 [R15+0x10], R28 ;  /* 0x0000101c0f007388 */ /* 0x000fe20000000c00 */
[----:B------:R-:W-:-:S05]  /*2c70*/  IMAD.SHL.U32 R4, R4, 0x4, RZ ;  /* 0x0000000404047824 */ /* 0x000fca00078e00ff */
[----:B------:R-:W-:-:S04]  /*2c80*/  LOP3.LUT R4, R4, 0x1fc, RZ, 0xc0, !PT ;  /* 0x000001fc04047812 */ /* 0x000fc800078ec0ff */
[----:B------:R-:W-:Y:S01]  /*2c90*/  LEA R16, R4, UR4, 0x2 ;  /* 0x0000000404107c11 */ /* 0x000fe2000f8e10ff */
[----:B------:R-:W-:Y:S01]  /*2ca0*/  IMAD.SHL.U32 R3, R3, 0x4, RZ ;  /* 0x0000000403037824 */ /* 0x000fe200078e00ff */
[----:B------:R-:W-:Y:S01]  /*2cb0*/  ISETP.NE.AND P3, PT, R11, RZ, PT ;  /* 0x000000ff0b00720c */ /* 0x000fe20003f65270 */
[----:B------:R-:W-:Y:S01]  /*2cc0*/  BAR.SYNC.DEFER_BLOCKING 0x0 ;  /* 0x0000000000007b1d */ /* 0x000fe20000010000 */
[----:B------:R-:W-:Y:S02]  /*2cd0*/  ISETP.NE.AND P0, PT, R23, RZ, PT ;  /* 0x000000ff1700720c */ /* 0x000fe40003f05270 */
[----:B------:R-:W-:Y:S02]  /*2ce0*/  ISETP.NE.AND P4, PT, R6, RZ, PT ;  /* 0x000000ff0600720c */ /* 0x000fe40003f85270 */
[----:B------:R-:W-:Y:S01]  /*2cf0*/  SEL R45, R45, 0x7, P0 ;  /* 0x000000072d2d7807 */ /* 0x000fe20000000000 */
[----:B------:R-:W-:Y:S01]  /*2d00*/  ULDC.64 UR4, c[0x0][0x218] ;  /* 0x0000860000047ab9 */ /* 0x000fe20000000a00 */
[----:B------:R-:W-:-:S02]  /*2d10*/  ISETP.NE.AND P0, PT, R36, RZ, PT ;  /* 0x000000ff2400720c */ /* 0x000fc40003f05270 */
[----:B------:R-:W-:Y:S02]  /*2d20*/  SEL R40, R40, 0x7, P4 ;  /* 0x0000000728287807 */ /* 0x000fe40002000000 */
[----:B------:R-:W-:Y:S02]  /*2d30*/  ISETP.NE.AND P4, PT, R42, RZ, PT ;  /* 0x000000ff2a00720c */ /* 0x000fe40003f85270 */
[----:B------:R-:W-:Y:S01]  /*2d40*/  SEL R49, R49, 0x7, P0 ;  /* 0x0000000731317807 */ /* 0x000fe20000000000 */
[----:B------:R-:W1:Y:S04]  /*2d50*/  LDS.128 R8, [R16] ;  /* 0x0000000010087984 */ /* 0x000e680000000c00 */
[----:B------:R2:W3:Y:S01]  /*2d60*/  LDS.128 R4, [R16+0x800] ;  /* 0x0008000010047984 */ /* 0x0004e20000000c00 */
[----:B------:R-:W-:-:S02]  /*2d70*/  ISETP.NE.AND P1, PT, R83, RZ, PT ;  /* 0x000000ff5300720c */ /* 0x000fc40003f25270 */
[----:B------:R-:W-:Y:S02]  /*2d80*/  ISETP.NE.AND P2, PT, R50, RZ, PT ;  /* 0x000000ff3200720c */ /* 0x000fe40003f45270 */
[----:B------:R-:W-:Y:S02]  /*2d90*/  SEL R37, R37, 0x7, P6 ;  /* 0x0000000725257807 */ /* 0x000fe40003000000 */
[----:B------:R-:W-:Y:S02]  /*2da0*/  SEL R38, R38, 0x7, P5 ;  /* 0x0000000726267807 */ /* 0x000fe40002800000 */
[----:B------:R-:W-:Y:S02]  /*2db0*/  SEL R39, R39, 0x7, P3 ;  /* 0x0000000727277807 */ /* 0x000fe40001800000 */
[----:B------:R-:W-:Y:S02]  /*2dc0*/  ISETP.NE.AND P3, PT, R44, RZ, PT ;  /* 0x000000ff2c00720c */ /* 0x000fe40003f65270 */
[----:B------:R-:W-:-:S02]  /*2dd0*/  SEL R14, R49, 0x8, P4 ;  /* 0x00000008310e7807 */ /* 0x000fc40002000000 */
[----:B------:R-:W-:Y:S02]  /*2de0*/  ISETP.NE.AND P4, PT, R76, RZ, PT ;  /* 0x000000ff4c00720c */ /* 0x000fe40003f85270 */
[----:B------:R-:W-:Y:S02]  /*2df0*/  SEL R37, R37, 0x8, P1 ;  /* 0x0000000825257807 */ /* 0x000fe40000800000 */
[----:B------:R-:W-:Y:S02]  /*2e00*/  SEL R38, R38, 0x8, P2 ;  /* 0x0000000826267807 */ /* 0x000fe40001000000 */
[----:B------:R-:W-:Y:S02]  /*2e10*/  ISETP.NE.AND P1, PT, R48, RZ, PT ;  /* 0x000000ff3000720c */ /* 0x000fe40003f25270 */
[----:B------:R-:W-:Y:S02]  /*2e20*/  ISETP.NE.AND P2, PT, R52, RZ, PT ;  /* 0x000000ff3400720c */ /* 0x000fe40003f45270 */
[----:B------:R-:W-:-:S02]  /*2e30*/  SEL R45, R45, 0x8, P3 ;  /* 0x000000082d2d7807 */ /* 0x000fc40001800000 */
[----:B------:R-:W-:Y:S02]  /*2e40*/  ISETP.NE.AND P0, PT, R78, RZ, PT ;  /* 0x000000ff4e00720c */ /* 0x000fe40003f05270 */
[----:B------:R-:W-:Y:S02]  /*2e50*/  ISETP.NE.AND P3, PT, R77, RZ, PT ;  /* 0x000000ff4d00720c */ /* 0x000fe40003f65270 */
[----:B------:R-:W-:Y:S02]  /*2e60*/  SEL R46, R46, 0x5, P4 ;  /* 0x000000052e2e7807 */ /* 0x000fe40002000000 */
[----:B------:R-:W-:Y:S02]  /*2e70*/  SEL R40, R40, 0x8, P2 ;  /* 0x0000000828287807 */ /* 0x000fe40001000000 */
[----:B------:R-:W-:Y:S02]  /*2e80*/  SEL R39, R39, 0x8, P1 ;  /* 0x0000000827277807 */ /* 0x000fe40000800000 */
[----:B------:R-:W-:-:S02]  /*2e90*/  ISETP.NE.AND P2, PT, R80, RZ, PT ;  /* 0x000000ff5000720c */ /* 0x000fc40003f45270 */
[----:B------:R-:W-:Y:S02]  /*2ea0*/  ISETP.NE.AND P1, PT, R79, RZ, PT ;  /* 0x000000ff4f00720c */ /* 0x000fe40003f25270 */
[----:B------:R-:W-:Y:S02]  /*2eb0*/  SEL R53, R53, 0x6, P3 ;  /* 0x0000000635357807 */ /* 0x000fe40001800000 */
[----:B------:R-:W-:Y:S02]  /*2ec0*/  SEL R46, R46, 0x6, P0 ;  /* 0x000000062e2e7807 */ /* 0x000fe40000000000 */
[----:B------:R-:W-:Y:S02]  /*2ed0*/  LOP3.LUT R3, R3, 0x1fc, RZ, 0xc0, !PT ;  /* 0x000001fc03037812 */ /* 0x000fe400078ec0ff */
[----:B------:R-:W-:Y:S02]  /*2ee0*/  ISETP.NE.AND P6, PT, R43, RZ, PT ;  /* 0x000000ff2b00720c */ /* 0x000fe40003fc5270 */
[----:B------:R-:W-:-:S02]  /*2ef0*/  ISETP.NE.AND P5, PT, R41, RZ, PT ;  /* 0x000000ff2900720c */ /* 0x000fc40003fa5270 */
[----:B------:R-:W-:Y:S02]  /*2f00*/  SEL R53, R53, 0x7, P1 ;  /* 0x0000000735357807 */ /* 0x000fe40000800000 */
[----:B------:R-:W-:Y:S02]  /*2f10*/  SEL R46, R46, 0x7, P2 ;  /* 0x000000072e2e7807 */ /* 0x000fe40001000000 */
[----:B------:R-:W-:Y:S02]  /*2f20*/  LOP3.LUT R3, R0, R3, RZ, 0xfc, !PT ;  /* 0x0000000300037212 */ /* 0x000fe400078efcff */
[----:B------:R-:W-:Y:S02]  /*2f30*/  SEL R53, R53, 0x8, P5 ;  /* 0x0000000835357807 */ /* 0x000fe40002800000 */
[----:B------:R-:W-:Y:S02]  /*2f40*/  SEL R46, R46, 0x8, P6 ;  /* 0x000000082e2e7807 */ /* 0x000fe40003000000 */
[----:B------:R-:W-:-:S02]  /*2f50*/  PRMT R41, R45, 0x3340, R14 ;  /* 0x000033402d297816 */ /* 0x000fc4000000000e */
[----:B------:R-:W-:Y:S02]  /*2f60*/  SHF.R.S32.HI R0, RZ, 0x1f, R0 ;  /* 0x0000001fff007819 */ /* 0x000fe40000011400 */
[----:B------:R-:W-:Y:S02]  /*2f70*/  LEA R14, P0, R3, UR4, 0x2 ;  /* 0x00000004030e7c11 */ /* 0x000fe4000f8010ff */
[----:B------:R-:W-:Y:S02]  /*2f80*/  PRMT R37, R37, 0x3340, R38 ;  /* 0x0000334025257816 */ /* 0x000fe40000000026 */
[----:B------:R-:W-:Y:S02]  /*2f90*/  PRMT R40, R39, 0x3340, R40 ;  /* 0x0000334027287816 */ /* 0x000fe40000000028 */
[----:B--2---:R-:W-:Y:S02]  /*2fa0*/  IADD3 R16, P1, R2, UR8, RZ ;  /* 0x0000000802107c10 */ /* 0x004fe4000ff3e0ff */
[----:B------:R-:W-:Y:S01]  /*2fb0*/  PRMT R46, R53, 0x3340, R46 ;  /* 0x00003340352e7816 */ /* 0x000fe2000000002e */
[C---:B0-----:R-:W-:Y:S01]  /*2fc0*/  IMAD.WIDE R12, R3.reuse, 0x4, R12 ;  /* 0x00000004030c7825 */ /* 0x041fe200078e020c */
[----:B------:R-:W-:-:S02]  /*2fd0*/  LEA.HI.X R15, R3, UR5, R0, 0x2, P0 ;  /* 0x00000005030f7c11 */ /* 0x000fc400080f1400 */
[----:B------:R-:W-:Y:S02]  /*2fe0*/  LEA.HI.X.SX32 R17, R2, UR9, 0x1, P1 ;  /* 0x0000000902117c11 */ /* 0x000fe400088f0eff */
[----:B------:R-:W-:Y:S02]  /*2ff0*/  PRMT R40, R37, 0x5410, R40 ;  /* 0x0000541025287816 */ /* 0x000fe40000000028 */
[----:B------:R-:W-:Y:S01]  /*3000*/  PRMT R41, R41, 0x5410, R46 ;  /* 0x0000541029297816 */ /* 0x000fe2000000002e */
[----:B-1----:R-:W-:Y:S04]  /*3010*/  STG.E.128 desc[UR6][R12.64], R8 ;  /* 0x000000080c007986 */ /* 0x002fe8000c101d06 */
[----:B---3--:R-:W-:Y:S04]  /*3020*/  STG.E.128 desc[UR6][R14.64+0x800], R4 ;  /* 0x000800040e007986 */ /* 0x008fe8000c101d06 */
[----:B------:R-:W-:Y:S01]  /*3030*/  STG.E.64 desc[UR6][R16.64], R40 ;  /* 0x0000002810007986 */ /* 0x000fe2000c101b06 */
[----:B------:R-:W-:Y:S05]  /*3040*/  EXIT ;  /* 0x000000000000794d */ /* 0x000fea0003800000 */
.L_x_0:
[----:B------:R-:W-:-:S00]  /*3050*/  BRA `(.L_x_0) ;  /* 0xfffffffc00fc7947 */ /* 0x000fc0000383ffff */
[----:B------:R-:W-:-:S00]  /*3060*/  NOP ;  /* 0x0000000000007918 */ /* 0x000fc00000000000 */
        /* <DEDUP_REMOVED lines=9> */
.L_x_1:


//--------------------- .nv.shared.triton_poi_fused_max_pool2d_with_indices_3 --------------------------
	.section	.nv.shared.triton_poi_fused_max_pool2d_with_indices_3,"aw",@nobits
	.sectionflags	@""
	.align	16
	.zero		1024


//--------------------- .nv.constant0.triton_poi_fused_max_pool2d_with_indices_3 --------------------------
	.section	.nv.constant0.triton_poi_fused_max_pool2d_with_indices_3,"a",@progbits
	.sectionflags	@""
	.align	4
.nv.constant0.triton_poi_fused_max_pool2d_with_indices_3:
	.zero		556
